def attn_fwd(
    Q,
    K,
    V,
    Out,
    Lse,
    sm_scale,
    stride_qz,
    stride_qh,
    stride_qm,
    stride_qk,
    stride_kz,
    stride_kh,
    stride_kn,
    stride_kk,
    stride_vz,
    stride_vh,
    stride_vn,
    stride_vk,
    stride_oz,
    stride_oh,
    stride_om,
    stride_ok,
    seqlen_q,
    seqlen_k,
    BLOCK_M: tl.constexpr,
    BLOCK_N: tl.constexpr,
    HEAD_DIM: tl.constexpr,
    CAUSAL: tl.constexpr,
):
    start_m = tl.program_id(0)
    off_hz = tl.program_id(1)
    q_off = off_hz * stride_qh
    k_off = off_hz * stride_kh
    v_off = off_hz * stride_vh
    offs_m = start_m * BLOCK_M + tl.arange(0, BLOCK_M)
    offs_d = tl.arange(0, HEAD_DIM)
    offs_n = tl.arange(0, BLOCK_N)
    q_ptrs = Q + q_off + offs_m[:, None] * stride_qm + offs_d[None, :] * stride_qk
    k_ptrs = K + k_off + offs_d[:, None] * stride_kk + offs_n[None, :] * stride_kn
    v_ptrs = V + v_off + offs_n[:, None] * stride_vn + offs_d[None, :] * stride_vk
    m_i = tl.full([BLOCK_M], float("-inf"), dtype=tl.float32)
    l_i = tl.zeros([BLOCK_M], dtype=tl.float32) + 1.0
    acc = tl.zeros([BLOCK_M, HEAD_DIM], dtype=tl.float32)
    q = tl.load(q_ptrs)
    acc, l_i, m_i = _attn_fwd_inner(
        acc,
        l_i,
        m_i,
        q,
        k_ptrs,
        v_ptrs,
        sm_scale,
        stride_kn,
        stride_vn,
        start_m,
        seqlen_k,
        BLOCK_M,
        BLOCK_N,
        HEAD_DIM,
        CAUSAL,
    )
    acc = acc / l_i[:, None]
    lse = m_i + tl.math.log2(l_i) / 1.4426950408889634
    o_ptrs = (
        Out
        + off_hz * stride_oh
        + offs_m[:, None] * stride_om
        + offs_d[None, :] * stride_ok
    )
    tl.store(o_ptrs, acc.to(Out.dtype.element_ty))
    tl.store(Lse + off_hz * seqlen_q + offs_m, lse)

# config = {"BLOCK_M": 128, "BLOCK_N": 32, "HEAD_DIM": 128, "arch": "sm_100", "causal": true, "dtype": "fp16", "num_stages": 3, "num_warps": 8}
# arch = sm_100


// ===== COMPILED SASS (sm_100a) =====

	.target	sm_100a

	.elftype	@"ET_EXEC"


//--------------------- .note.nv.tkinfo           --------------------------
	.section	.note.nv.tkinfo,"",@"SHT_NOTE"
	.sectionflags	@"SHF_NOTE_NV_TKINFO"
	.tkinfo
        /*0018*/ 	.word	0x00000081
        /*0030*/ 	.string	""
        /*0030*/ 	.string	"ptxas-blackwell"
        /*0030*/ 	.string	"Cuda compilation tools, release 12.9, V12.9.86"
        /*0030*/ 	.string	"Build cuda_12.9.r12.9/compiler.36037853_0"
        /*0030*/ 	.string	"-v  -suppress-debug-info  -lineinfo  -arch sm_100a "



//--------------------- .note.nv.cuver            --------------------------
	.section	.note.nv.cuver,"",@"SHT_NOTE"
	.sectionflags	@"SHF_NOTE_NV_CUVER"
        /*0018*/ 	.short	0x0001
        /*001a*/ 	.short	0x0064
        /*001c*/ 	.short	0x0001
        /*001e*/ 	.short	0x0000
        /*0020*/ 	.short	0x0001
        /*0022*/ 	.short	0x0000


//--------------------- .nv.info                  --------------------------
	.section	.nv.info,"",@"SHT_CUDA_INFO"
	.align	4


	//----- nvinfo : EIATTR_REGCOUNT
	.align		4
        /*0000*/ 	.byte	0x04, 0x2f
        /*0002*/ 	.short	(.L_5 - .L_4)
	.align		4
.L_4:
        /*0004*/ 	.word	index@(attn_fwd)
        /*0008*/ 	.word	0x000000af


	//----- nvinfo : EIATTR_FRAME_SIZE
	.align		4
.L_5:
        /*000c*/ 	.byte	0x04, 0x11
        /*000e*/ 	.short	(.L_7 - .L_6)
	.align		4
.L_6:
        /*0010*/ 	.word	index@($__internal_2_$__cuda_sm10x_tcgen05_guardrail_trap_unallocated_columns_being_dealloced)
        /*0014*/ 	.word	0x00000000


	//----- nvinfo : EIATTR_FRAME_SIZE
	.align		4
.L_7:
        /*0018*/ 	.byte	0x04, 0x11
        /*001a*/ 	.short	(.L_9 - .L_8)
	.align		4
.L_8:
        /*001c*/ 	.word	index@($__internal_1_$__cuda_sm10x_tcgen05_guardrail_trap_phase_invalid_during_alloc)
        /*0020*/ 	.word	0x00000000


	//----- nvinfo : EIATTR_FRAME_SIZE
	.align		4
.L_9:
        /*0024*/ 	.byte	0x04, 0x11
        /*0026*/ 	.short	(.L_11 - .L_10)
	.align		4
.L_10:
        /*0028*/ 	.word	index@($__internal_0_$__cuda_sm10x_tcgen05_guardrail_trap_col_being_dealloced_not_returned_by_alloc)
        /*002c*/ 	.word	0x00000000


	//----- nvinfo : EIATTR_FRAME_SIZE
	.align		4
.L_11:
        /*0030*/ 	.byte	0x04, 0x11
        /*0032*/ 	.short	(.L_13 - .L_12)
	.align		4
.L_12:
        /*0034*/ 	.word	index@(attn_fwd)
        /*0038*/ 	.word	0x00000000


	//----- nvinfo : EIATTR_MIN_STACK_SIZE
	.align		4
.L_13:
        /*003c*/ 	.byte	0x04, 0x12
        /*003e*/ 	.short	(.L_15 - .L_14)
	.align		4
.L_14:
        /*0040*/ 	.word	index@(attn_fwd)
        /*0044*/ 	.word	0x00000000
.L_15:


//--------------------- .nv.info.attn_fwd         --------------------------
	.section	.nv.info.attn_fwd,"",@"SHT_CUDA_INFO"
	.sectionflags	@""
	.align	4


	//----- nvinfo : EIATTR_CUDA_API_VERSION
	.align		4
        /*0000*/ 	.byte	0x04, 0x37
        /*0002*/ 	.short	(.L_17 - .L_16)
.L_16:
        /*0004*/ 	.word	0x00000081


	//----- nvinfo : EIATTR_KPARAM_INFO
	.align		4
.L_17:
        /*0008*/ 	.byte	0x04, 0x17
        /*000a*/ 	.short	(.L_19 - .L_18)
.L_18:
        /*000c*/ 	.word	0x00000000
        /*0010*/ 	.short	0x0019
        /*0012*/ 	.short	0x0080
        /*0014*/ 	.byte	0x00, 0xf4, 0x21, 0x00


	//----- nvinfo : EIATTR_KPARAM_INFO
	.align		4
.L_19:
        /*0018*/ 	.byte	0x04, 0x17
        /*001a*/ 	.short	(.L_21 - .L_20)
.L_20:
        /*001c*/ 	.word	0x00000000
        /*0020*/ 	.short	0x0018
        /*0022*/ 	.short	0x0078
        /*0024*/ 	.byte	0x00, 0xf4, 0x21, 0x00


	//----- nvinfo : EIATTR_KPARAM_INFO
	.align		4
.L_21:
        /*0028*/ 	.byte	0x04, 0x17
        /*002a*/ 	.short	(.L_23 - .L_22)
.L_22:
        /*002c*/ 	.word	0x00000000
        /*0030*/ 	.short	0x0017
        /*0032*/ 	.short	0x0070
        /*0034*/ 	.byte	0x00, 0xf0, 0x11, 0x00


	//----- nvinfo : EIATTR_KPARAM_INFO
	.align		4
.L_23:
        /*0038*/ 	.byte	0x04, 0x17
        /*003a*/ 	.short	(.L_25 - .L_24)
.L_24:
        /*003c*/ 	.word	0x00000000
        /*0040*/ 	.short	0x0016
        /*0042*/ 	.short	0x006c
        /*0044*/ 	.byte	0x00, 0xf0, 0x11, 0x00


	//----- nvinfo : EIATTR_KPARAM_INFO
	.align		4
.L_25:
        /*0048*/ 	.byte	0x04, 0x17
        /*004a*/ 	.short	(.L_27 - .L_26)
.L_26:
        /*004c*/ 	.word	0x00000000
        /*0050*/ 	.short	0x0015
        /*0052*/ 	.short	0x0068
        /*0054*/ 	.byte	0x00, 0xf0, 0x11, 0x00


	//----- nvinfo : EIATTR_KPARAM_INFO
	.align		4
.L_27:
        /*0058*/ 	.byte	0x04, 0x17
        /*005a*/ 	.short	(.L_29 - .L_28)
.L_28:
        /*005c*/ 	.word	0x00000000
        /*0060*/ 	.short	0x0014
        /*0062*/ 	.short	0x0064
        /*0064*/ 	.byte	0x00, 0xf0, 0x11, 0x00


	//----- nvinfo : EIATTR_KPARAM_INFO
	.align		4
.L_29:
        /*0068*/ 	.byte	0x04, 0x17
        /*006a*/ 	.short	(.L_31 - .L_30)
.L_30:
        /*006c*/ 	.word	0x00000000
        /*0070*/ 	.short	0x0013
        /*0072*/ 	.short	0x0060
        /*0074*/ 	.byte	0x00, 0xf0, 0x11, 0x00


	//----- nvinfo : EIATTR_KPARAM_INFO
	.align		4
.L_31:
        /*0078*/ 	.byte	0x04, 0x17
        /*007a*/ 	.short	(.L_33 - .L_32)
.L_32:
        /*007c*/ 	.word	0x00000000
        /*0080*/ 	.short	0x0012
        /*0082*/ 	.short	0x005c
        /*0084*/ 	.byte	0x00, 0xf0, 0x11, 0x00


	//----- nvinfo : EIATTR_KPARAM_INFO
	.align		4
.L_33:
        /*0088*/ 	.byte	0x04, 0x17
        /*008a*/ 	.short	(.L_35 - .L_34)
.L_34:
        /*008c*/ 	.word	0x00000000
        /*0090*/ 	.short	0x0011
        /*0092*/ 	.short	0x0058
        /*0094*/ 	.byte	0x00, 0xf0, 0x11, 0x00


	//----- nvinfo : EIATTR_KPARAM_INFO
	.align		4
.L_35:
        /*0098*/ 	.byte	0x04, 0x17
        /*009a*/ 	.short	(.L_37 - .L_36)
.L_36:
        /*009c*/ 	.word	0x00000000
        /*00a0*/ 	.short	0x0010
        /*00a2*/ 	.short	0x0054
        /*00a4*/ 	.byte	0x00, 0xf0, 0x11, 0x00


	//----- nvinfo : EIATTR_KPARAM_INFO
	.align		4
.L_37:
        /*00a8*/ 	.byte	0x04, 0x17
        /*00aa*/ 	.short	(.L_39 - .L_38)
.L_38:
        /*00ac*/ 	.word	0x00000000
        /*00b0*/ 	.short	0x000f
        /*00b2*/ 	.short	0x0050
        /*00b4*/ 	.byte	0x00, 0xf0, 0x11, 0x00


	//----- nvinfo : EIATTR_KPARAM_INFO
	.align		4
.L_39:
        /*00b8*/ 	.byte	0x04, 0x17
        /*00ba*/ 	.short	(.L_41 - .L_40)
.L_40:
        /*00bc*/ 	.word	0x00000000
        /*00c0*/ 	.short	0x000e
        /*00c2*/ 	.short	0x004c
        /*00c4*/ 	.byte	0x00, 0xf0, 0x11, 0x00


	//----- nvinfo : EIATTR_KPARAM_INFO
	.align		4
.L_41:
        /*00c8*/ 	.byte	0x04, 0x17
        /*00ca*/ 	.short	(.L_43 - .L_42)
.L_42:
        /*00cc*/ 	.word	0x00000000
        /*00d0*/ 	.short	0x000d
        /*00d2*/ 	.short	0x0048
        /*00d4*/ 	.byte	0x00, 0xf0, 0x11, 0x00


	//----- nvinfo : EIATTR_KPARAM_INFO
	.align		4
.L_43:
        /*00d8*/ 	.byte	0x04, 0x17
        /*00da*/ 	.short	(.L_45 - .L_44)
.L_44:
        /*00dc*/ 	.word	0x00000000
        /*00e0*/ 	.short	0x000c
        /*00e2*/ 	.short	0x0044
        /*00e4*/ 	.byte	0x00, 0xf0, 0x11, 0x00


	//----- nvinfo : EIATTR_KPARAM_INFO
	.align		4
.L_45:
        /*00e8*/ 	.byte	0x04, 0x17
        /*00ea*/ 	.short	(.L_47 - .L_46)
.L_46:
        /*00ec*/ 	.word	0x00000000
        /*00f0*/ 	.short	0x000b
        /*00f2*/ 	.short	0x0040
        /*00f4*/ 	.byte	0x00, 0xf0, 0x11, 0x00


	//----- nvinfo : EIATTR_KPARAM_INFO
	.align		4
.L_47:
        /*00f8*/ 	.byte	0x04, 0x17
        /*00fa*/ 	.short	(.L_49 - .L_48)
.L_48:
        /*00fc*/ 	.word	0x00000000
        /*0100*/ 	.short	0x000a
        /*0102*/ 	.short	0x003c
        /*0104*/ 	.byte	0x00, 0xf0, 0x11, 0x00


	//----- nvinfo : EIATTR_KPARAM_INFO
	.align		4
.L_49:
        /*0108*/ 	.byte	0x04, 0x17
        /*010a*/ 	.short	(.L_51 - .L_50)
.L_50:
        /*010c*/ 	.word	0x00000000
        /*0110*/ 	.short	0x0009
        /*0112*/ 	.short	0x0038
        /*0114*/ 	.byte	0x00, 0xf0, 0x11, 0x00


	//----- nvinfo : EIATTR_KPARAM_INFO
	.align		4
.L_51:
        /*0118*/ 	.byte	0x04, 0x17
        /*011a*/ 	.short	(.L_53 - .L_52)
.L_52:
        /*011c*/ 	.word	0x00000000
        /*0120*/ 	.short	0x0008
        /*0122*/ 	.short	0x0034
        /*0124*/ 	.byte	0x00, 0xf0, 0x11, 0x00


	//----- nvinfo : EIATTR_KPARAM_INFO
	.align		4
.L_53:
        /*0128*/ 	.byte	0x04, 0x17
        /*012a*/ 	.short	(.L_55 - .L_54)
.L_54:
        /*012c*/ 	.word	0x00000000
        /*0130*/ 	.short	0x0007
        /*0132*/ 	.short	0x0030
        /*0134*/ 	.byte	0x00, 0xf0, 0x11, 0x00


	//----- nvinfo : EIATTR_KPARAM_INFO
	.align		4
.L_55:
        /*0138*/ 	.byte	0x04, 0x17
        /*013a*/ 	.short	(.L_57 - .L_56)
.L_56:
        /*013c*/ 	.word	0x00000000
        /*0140*/ 	.short	0x0006
        /*0142*/ 	.short	0x002c
        /*0144*/ 	.byte	0x00, 0xf0, 0x11, 0x00


	//----- nvinfo : EIATTR_KPARAM_INFO
	.align		4
.L_57:
        /*0148*/ 	.byte	0x04, 0x17
        /*014a*/ 	.short	(.L_59 - .L_58)
.L_58:
        /*014c*/ 	.word	0x00000000
        /*0150*/ 	.short	0x0005
        /*0152*/ 	.short	0x0028
        /*0154*/ 	.byte	0x00, 0xf0, 0x11, 0x00


	//----- nvinfo : EIATTR_KPARAM_INFO
	.align		4
.L_59:
        /*0158*/ 	.byte	0x04, 0x17
        /*015a*/ 	.short	(.L_61 - .L_60)
.L_60:
        /*015c*/ 	.word	0x00000000
        /*0160*/ 	.short	0x0004
        /*0162*/ 	.short	0x0020
        /*0164*/ 	.byte	0x00, 0xf4, 0x21, 0x00


	//----- nvinfo : EIATTR_KPARAM_INFO
	.align		4
.L_61:
        /*0168*/ 	.byte	0x04, 0x17
        /*016a*/ 	.short	(.L_63 - .L_62)
.L_62:
        /*016c*/ 	.word	0x00000000
        /*0170*/ 	.short	0x0003
        /*0172*/ 	.short	0x0018
        /*0174*/ 	.byte	0x00, 0xf4, 0x21, 0x00


	//----- nvinfo : EIATTR_KPARAM_INFO
	.align		4
.L_63:
        /*0178*/ 	.byte	0x04, 0x17
        /*017a*/ 	.short	(.L_65 - .L_64)
.L_64:
        /*017c*/ 	.word	0x00000000
        /*0180*/ 	.short	0x0002
        /*0182*/ 	.short	0x0010
        /*0184*/ 	.byte	0x00, 0xf4, 0x21, 0x00


	//----- nvinfo : EIATTR_KPARAM_INFO
	.align		4
.L_65:
        /*0188*/ 	.byte	0x04, 0x17
        /*018a*/ 	.short	(.L_67 - .L_66)
.L_66:
        /*018c*/ 	.word	0x00000000
        /*0190*/ 	.short	0x0001
        /*0192*/ 	.short	0x0008
        /*0194*/ 	.byte	0x00, 0xf4, 0x21, 0x00


	//----- nvinfo : EIATTR_KPARAM_INFO
	.align		4
.L_67:
        /*0198*/ 	.byte	0x04, 0x17
        /*019a*/ 	.short	(.L_69 - .L_68)
.L_68:
        /*019c*/ 	.word	0x00000000
        /*01a0*/ 	.short	0x0000
        /*01a2*/ 	.short	0x0000
        /*01a4*/ 	.byte	0x00, 0xf4, 0x21, 0x00


	//----- nvinfo : EIATTR_AT_ENTRY_FRAGMENTS
	.align		4
.L_69:
        /*01a8*/ 	.byte	0x04, 0x4f
        /*01aa*/ 	.short	(.L_71 - .L_70)


	//   ....[0]....
.L_70:
        /*01ac*/ 	.word	0x00000004


	//----- nvinfo : EIATTR_RESERVED_SMEM_USED
	.align		4
.L_71:
        /*01b0*/ 	.byte	0x01, 0x41
	.zero		2


	//----- nvinfo : EIATTR_SPARSE_MMA_MASK
	.align		4
        /*01b4*/ 	.byte	0x03, 0x50
        /*01b6*/ 	.short	0x0000


	//----- nvinfo : EIATTR_TCGEN05_1CTA_USED
	.align		4
        /*01b8*/ 	.byte	0x01, 0x51
	.zero		2


	//----- nvinfo : EIATTR_MAXREG_COUNT
	.align		4
        /*01bc*/ 	.byte	0x03, 0x1b
        /*01be*/ 	.short	0x00ff


	//----- nvinfo : EIATTR_NUM_BARRIERS
	.align		4
        /*01c0*/ 	.byte	0x02, 0x4c
        /*01c2*/ 	.byte	0x01
	.zero		1


	//----- nvinfo : EIATTR_INT_WARP_WIDE_INSTR_OFFSETS
	.align		4
        /*01c4*/ 	.byte	0x04, 0x31
        /*01c6*/ 	.short	(.L_73 - .L_72)


	//   ....[0]....
.L_72:
        /*01c8*/ 	.word	0x00001a50


	//   ....[1]....
        /*01cc*/ 	.word	0x00001a70


	//   ....[2]....
        /*01d0*/ 	.word	0x00002150


	//   ....[3]....
        /*01d4*/ 	.word	0x000021d0


	//   ....[4]....
        /*01d8*/ 	.word	0x00004550


	//   ....[5]....
        /*01dc*/ 	.word	0x00008640


	//   ....[6]....
        /*01e0*/ 	.word	0x00008690


	//----- nvinfo : EIATTR_COOP_GROUP_MASK_REGIDS
	.align		4
.L_73:
        /*01e4*/ 	.byte	0x04, 0x29
        /*01e6*/ 	.short	(.L_75 - .L_74)


	//   ....[0]....
.L_74:
        /*01e8*/ 	.word	0xffffffff


	//   ....[1]....
        /*01ec*/ 	.word	0xffffffff


	//   ....[2]....
        /*01f0*/ 	.word	0xffffffff


	//   ....[3]....
        /*01f4*/ 	.word	0xffffffff


	//   ....[4]....
        /*01f8*/ 	.word	0xffffffff


	//   ....[5]....
        /*01fc*/ 	.word	0xffffffff


	//   ....[6]....
        /*0200*/ 	.word	0xffffffff


	//   ....[7]....
        /*0204*/ 	.word	0xffffffff


	//----- nvinfo : EIATTR_COOP_GROUP_INSTR_OFFSETS
	.align		4
.L_75:
        /*0208*/ 	.byte	0x04, 0x28
        /*020a*/ 	.short	(.L_77 - .L_76)


	//   ....[0]....
.L_76:
        /*020c*/ 	.word	0x00000050


	//   ....[1]....
        /*0210*/ 	.word	0x00000310


	//   ....[2]....
        /*0214*/ 	.word	0x00002d10


	//   ....[3]....
        /*0218*/ 	.word	0x000037c0


	//   ....[4]....
        /*021c*/ 	.word	0x00004f50


	//   ....[5]....
        /*0220*/ 	.word	0x000053f0


	//   ....[6]....
        /*0224*/ 	.word	0x000084d0


	//   ....[7]....
        /*0228*/ 	.word	0x00008740


	//----- nvinfo : EIATTR_VRC_CTA_INIT_COUNT
	.align		4
.L_77:
        /*022c*/ 	.byte	0x02, 0x4a
        /*022e*/ 	.byte	0x80
	.zero		1


	//----- nvinfo : EIATTR_MBARRIER_INSTR_OFFSETS
	.align		4
        /*0230*/ 	.byte	0x04, 0x39
        /*0232*/ 	.short	(.L_79 - .L_78)


	//   ....[0]....
.L_78:
        /*0234*/ 	.word	0x00001fc0
        /*0238*/ 	.word	0x000000ff
        /*023c*/ 	.word	0x0000e000
        /*0240*/ 	.short	0x0100
        /*0242*/ 	.byte	0x0d
	.zero		1


	//   ....[1]....
        /*0244*/ 	.word	0x000021c0
        /*0248*/ 	.word	0x000000ff
        /*024c*/ 	.word	0x0000e008
        /*0250*/ 	.short	0x0100
        /*0252*/ 	.byte	0x0d
	.zero		1


	//   ....[2]....
        /*0254*/ 	.word	0x00002330
        /*0258*/ 	.word	0x000000ff
        /*025c*/ 	.word	0x0000a000
        /*0260*/ 	.short	0x0100
        /*0262*/ 	.byte	0x0d
	.zero		1


	//   ....[3]....
        /*0264*/ 	.word	0x000026e0
        /*0268*/ 	.word	0x000000ff
        /*026c*/ 	.word	0x0000a000
        /*0270*/ 	.short	0x010a
        /*0272*/ 	.byte	0x0d
	.zero		1


	//   ....[4]....
        /*0274*/ 	.word	0x00002880
        /*0278*/ 	.word	0x000000ff
        /*027c*/ 	.word	0x0000a000
        /*0280*/ 	.short	0x0108
        /*0282*/ 	.byte	0x0d
	.zero		1


	//   ....[5]....
        /*0284*/ 	.word	0x00004690
        /*0288*/ 	.word	0x000000ff
        /*028c*/ 	.word	0x0000e010
        /*0290*/ 	.short	0x0100
        /*0292*/ 	.byte	0x0d
	.zero		1


	//   ....[6]....
        /*0294*/ 	.word	0x000048b0
        /*0298*/ 	.word	0x000000ff
        /*029c*/ 	.word	0x0000e010
        /*02a0*/ 	.short	0x010a
        /*02a2*/ 	.byte	0x0d
	.zero		1


	//   ....[7]....
        /*02a4*/ 	.word	0x00004a60
        /*02a8*/ 	.word	0x000000ff
        /*02ac*/ 	.word	0x0000e010
        /*02b0*/ 	.short	0x0108
        /*02b2*/ 	.byte	0x0d
	.zero		1


	//   ....[8]....
        /*02b4*/ 	.word	0x00005240
        /*02b8*/ 	.word	0x000000ff
        /*02bc*/ 	.word	0x00000000
        /*02c0*/ 	.short	0x010a
        /*02c2*/ 	.byte	0x46
	.zero		1


	//   ....[9]....
        /*02c4*/ 	.word	0x00005e70
        /*02c8*/ 	.word	0x000000ff
        /*02cc*/ 	.word	0x00000000
        /*02d0*/ 	.short	0x010a
        /*02d2*/ 	.byte	0x46
	.zero		1


	//   ....[10]....
        /*02d4*/ 	.word	0x00005f20
        /*02d8*/ 	.word	0x000000ff
        /*02dc*/ 	.word	0x0000e000
        /*02e0*/ 	.short	0x0108
        /*02e2*/ 	.byte	0x0d
	.zero		1


	//   ....[11]....
        /*02e4*/ 	.word	0x00005f60
        /*02e8*/ 	.word	0x000000ff
        /*02ec*/ 	.word	0x0000e008
        /*02f0*/ 	.short	0x0108
        /*02f2*/ 	.byte	0x0d
	.zero		1


	//   ....[12]....
        /*02f4*/ 	.word	0x00008760
        /*02f8*/ 	.word	0x000000ff
        /*02fc*/ 	.word	0x0000a000
        /*0300*/ 	.short	0x010a
        /*0302*/ 	.byte	0x0d
	.zero		1


	//   ....[13]....
        /*0304*/ 	.word	0x00008790
        /*0308*/ 	.word	0x000000ff
        /*030c*/ 	.word	0x0000e010
        /*0310*/ 	.short	0x010a
        /*0312*/ 	.byte	0x0d
	.zero		1


	//   ....[14]....
        /*0314*/ 	.word	0x000087c0
        /*0318*/ 	.word	0x000000ff
        /*031c*/ 	.word	0x00000000
        /*0320*/ 	.short	0x010a
        /*0322*/ 	.byte	0x46
	.zero		1


	//   ....[15]....
        /*0324*/ 	.word	0x000087f0
        /*0328*/ 	.word	0x000000ff
        /*032c*/ 	.word	0x00000000
        /*0330*/ 	.short	0x010a
        /*0332*/ 	.byte	0x46
	.zero		1


	//----- nvinfo : EIATTR_NUM_MBARRIERS
	.align		4
.L_79:
        /*0334*/ 	.byte	0x03, 0x38
        /*0336*/ 	.short	0xffff


	//----- nvinfo : EIATTR_EXIT_INSTR_OFFSETS
	.align		4
        /*0338*/ 	.byte	0x04, 0x1c
        /*033a*/ 	.short	(.L_81 - .L_80)


	//   ....[0]....
.L_80:
        /*033c*/ 	.word	0x00008750


	//----- nvinfo : EIATTR_REQNTID
	.align		4
.L_81:
        /*0340*/ 	.byte	0x04, 0x10
        /*0342*/ 	.short	(.L_83 - .L_82)
.L_82:
        /*0344*/ 	.word	0x00000100
        /*0348*/ 	.word	0x00000001
        /*034c*/ 	.word	0x00000001


	//----- nvinfo : EIATTR_CRS_STACK_SIZE
	.align		4
.L_83:
        /*0350*/ 	.byte	0x04, 0x1e
        /*0352*/ 	.short	(.L_85 - .L_84)
.L_84:
        /*0354*/ 	.word	0x00000000


	//----- nvinfo : EIATTR_CBANK_PARAM_SIZE
	.align		4
.L_85:
        /*0358*/ 	.byte	0x03, 0x19
        /*035a*/ 	.short	0x0088


	//----- nvinfo : EIATTR_PARAM_CBANK
	.align		4
        /*035c*/ 	.byte	0x04, 0x0a
        /*035e*/ 	.short	(.L_87 - .L_86)
	.align		4
.L_86:
        /*0360*/ 	.word	index@(.nv.constant0.attn_fwd)
        /*0364*/ 	.short	0x0380
        /*0366*/ 	.short	0x0088


	//----- nvinfo : EIATTR_SW_WAR
	.align		4
.L_87:
        /*0368*/ 	.byte	0x04, 0x36
        /*036a*/ 	.short	(.L_89 - .L_88)
.L_88:
        /*036c*/ 	.word	0x00000008
.L_89:


//--------------------- .nv.compat                --------------------------
	.section	.nv.compat,"",@"SHT_CUDA_COMPAT_INFO"
	.align	4
        /*0000*/ 	.byte	0x02, 0x02, 0x02, 0x00, 0x02, 0x05, 0x05, 0x00, 0x02, 0x03, 0x00, 0x00, 0x02, 0x06, 0x01, 0x00


//--------------------- .nv.callgraph             --------------------------
	.section	.nv.callgraph,"",@"SHT_CUDA_CALLGRAPH"
	.align	4
	.sectionentsize	8
	.align		4
        /*0000*/ 	.word	0x00000000
	.align		4
        /*0004*/ 	.word	0xffffffff
	.align		4
        /*0008*/ 	.word	0x00000000
	.align		4
        /*000c*/ 	.word	0xfffffffe
	.align		4
        /*0010*/ 	.word	0x00000000
	.align		4
        /*0014*/ 	.word	0xfffffffd
	.align		4
        /*0018*/ 	.word	0x00000000
	.align		4
        /*001c*/ 	.word	0xfffffffc


//--------------------- .nv.constant4             --------------------------
	.section	.nv.constant4,"a",@progbits
	.align	8
	.align		8
.nv.constant4:
        /*0000*/ 	.dword	_$_str


//--------------------- .text.attn_fwd            --------------------------
	.section	.text.attn_fwd,"ax",@progbits
	.align	128
        .global         attn_fwd
        .type           attn_fwd,@function
        .size           attn_fwd,(.L_x_31 - attn_fwd)
        .other          attn_fwd,@"STO_CUDA_ENTRY STV_DEFAULT"
attn_fwd:
.text.attn_fwd:
[----:B------:R-:W0:Y:S01]  /*0000*/  LDC R1, c[0x0][0x37c] ;  /* 0x0000df00ff017b82 */ /* 0x000e220000000800 */
[----:B------:R-:W1:Y:S02]  /*0010*/  S2R R71, SR_TID.X ;  /* 0x0000000000477919 */ /* 0x000e640000002100 */
[----:B-1----:R-:W-:-:S13]  /*0020*/  ISETP.GE.U32.AND P5, PT, R71, 0x20, PT ;  /* 0x000000204700780c */ /* 0x002fda0003fa6070 */
[----:B------:R-:W-:Y:S05]  /*0030*/  @P5 BRA `(.L_x_0) ;  /* 0x0000000000b85947 */ /* 0x000fea0003800000 */
[----:B------:R-:W1:Y:S01]  /*0040*/  S2UR UR6, SR_CgaCtaId ;  /* 0x00000000000679c3 */ /* 0x000e620000008800 */
[----:B------:R-:W-:Y:S01]  /*0050*/  NOP ;  /* 0x0000000000007918 */ /* 0x000fe20000000000 */
[----:B------:R-:W-:Y:S02]  /*0060*/  UMOV UR4, 0x40 ;  /* 0x0000004000047882 */ /* 0x000fe40000000000 */
[----:B-1----:R-:W-:-:S09]  /*0070*/  ULEA UR4, UR6, UR4, 0x18 ;  /* 0x0000000406047291 */ /* 0x002fd2000f8ec0ff */
[----:B------:R-:W1:Y:S01]  /*0080*/  LDS.U8 R0, [UR4] ;  /* 0x00000004ff007984 */ /* 0x000e620008000000 */
[----:B------:R-:W-:Y:S02]  /*0090*/  UMOV UR4, 0x400 ;  /* 0x0000040000047882 */ /* 0x000fe40000000000 */
[----:B------:R-:W-:Y:S01]  /*00a0*/  ULEA UR4, UR6, UR4, 0x18 ;  /* 0x0000000406047291 */ /* 0x000fe2000f8ec0ff */
[----:B-1----:R-:W-:-:S13]  /*00b0*/  ISETP.NE.AND P0, PT, R0, RZ, PT ;  /* 0x000000ff0000720c */ /* 0x002fda0003f05270 */
[----:B------:R-:W-:Y:S05]  /*00c0*/  @P0 BRA `(.L_x_1) ;  /* 0x00000000007c0947 */ /* 0x000fea0003800000 */
[----:B------:R-:W-:-:S13]  /*00d0*/  ELECT P0, URZ, PT ;  /* 0x0000000000ff782f */ /* 0x000fda0003800000 */
[----:B------:R-:W-:Y:S05]  /*00e0*/  @!P0 BRA `(.L_x_2) ;  /* 0x0000000000848947 */ /* 0x000fea0003800000 */
[----:B------:R-:W-:Y:S01]  /*00f0*/  UMOV UR5, 0x8 ;  /* 0x0000000800057882 */ /* 0x000fe20000000000 */
[----:B------:R-:W-:Y:S02]  /*0100*/  IMAD.MOV.U32 R4, RZ, RZ, 0x1 ;  /* 0x00000001ff047424 */ /* 0x000fe400078e00ff */
[----:B------:R-:W-:Y:S02]  /*0110*/  IMAD.MOV.U32 R5, RZ, RZ, 0xff ;  /* 0x000000ffff057424 */ /* 0x000fe400078e00ff */
[----:B------:R-:W-:Y:S04]  /*0120*/  DEPBAR.LE SB1, 0x36 ;  /* 0x00009d800000791a */ /* 0x000fe80000000000 */
[----:B------:R-:W1:Y:S02]  /*0130*/  UTCATOMSWS.FIND_AND_SET.ALIGN UP0, UR5, UR5 ;  /* 0x00000005000575e3 */ /* 0x000e640008000800 */
[----:B-1----:R-:W-:-:S04]  /*0140*/  PLOP3.LUT P0, PT, PT, PT, UP0, 0x80, 0x8 ;  /* 0x000000000008781c */ /* 0x002fc80003f0f008 */
[----:B------:R-:W-:-:S04]  /*0150*/  SEL R0, RZ, 0xffffffff, !P0 ;  /* 0xffffffffff007807 */ /* 0x000fc80004000000 */
[----:B------:R-:W-:Y:S01]  /*0160*/  ISETP.NE.AND P0, PT, R0, RZ, PT ;  /* 0x000000ff0000720c */ /* 0x000fe20003f05270 */
[----:B------:R-:W-:-:S12]  /*0170*/  IMAD.U32 R0, RZ, RZ, UR5 ;  /* 0x00000005ff007e24 */ /* 0x000fd8000f8e00ff */
[----:B------:R-:W-:Y:S05]  /*0180*/  @P0 BRA `(.L_x_3) ;  /* 0x0000000000240947 */ /* 0x000fea0003800000 */
.L_x_4:
[----:B------:R-:W-:Y:S05]  /*0190*/  NANOSLEEP 0x64 ;  /* 0x000000640000795d */ /* 0x000fea0003800000 */
[----:B------:R-:W-:-:S05]  /*01a0*/  UMOV UR5, 0x8 ;  /* 0x0000000800057882 */ /* 0x000fca0000000000 */
[----:B------:R-:W-:Y:S04]  /*01b0*/  DEPBAR.LE SB1, 0x36 ;  /* 0x00009d800000791a */ /* 0x000fe80000000000 */
[----:B------:R-:W1:Y:S02]  /*01c0*/  UTCATOMSWS.FIND_AND_SET.ALIGN UP0, UR5, UR5 ;  /* 0x00000005000575e3 */ /* 0x000e640008000800 */
[----:B-1----:R-:W-:-:S04]  /*01d0*/  PLOP3.LUT P0, PT, PT, PT, UP0, 0x80, 0x8 ;  /* 0x000000000008781c */ /* 0x002fc80003f0f008 */
[----:B------:R-:W-:-:S04]  /*01e0*/  SEL R0, RZ, 0xffffffff, !P0 ;  /* 0xffffffffff007807 */ /* 0x000fc80004000000 */
[----:B------:R-:W-:Y:S01]  /*01f0*/  ISETP.NE.AND P0, PT, R0, RZ, PT ;  /* 0x000000ff0000720c */ /* 0x000fe20003f05270 */
[----:B------:R-:W-:-:S12]  /*0200*/  IMAD.U32 R0, RZ, RZ, UR5 ;  /* 0x00000005ff007e24 */ /* 0x000fd8000f8e00ff */
[----:B------:R-:W-:Y:S05]  /*0210*/  @!P0 BRA `(.L_x_4) ;  /* 0xfffffffc00dc8947 */ /* 0x000fea000383ffff */
.L_x_3:
[C---:B------:R-:W-:Y:S01]  /*0220*/  VIADD R3, R0.reuse, 0x10 ;  /* 0x0000001000037836 */ /* 0x040fe20000000000 */
[----:B------:R-:W-:Y:S01]  /*0230*/  UMOV UR5, 0x50 ;  /* 0x0000005000057882 */ /* 0x000fe20000000000 */
[----:B------:R-:W-:Y:S01]  /*0240*/  SHF.L.U32 R2, R5, R0, RZ ;  /* 0x0000000005027219 */ /* 0x000fe200000006ff */
[----:B------:R-:W-:Y:S01]  /*0250*/  ULEA UR5, UR6, UR5, 0x18 ;  /* 0x0000000506057291 */ /* 0x000fe2000f8ec0ff */
[----:B------:R-:W-:Y:S02]  /*0260*/  SHF.L.U32 R0, R0, 0x5, RZ ;  /* 0x0000000500007819 */ /* 0x000fe400000006ff */
[----:B------:R-:W-:-:S04]  /*0270*/  SHF.L.U32 R3, R4, R3, RZ ;  /* 0x0000000304037219 */ /* 0x000fc800000006ff */
[----:B------:R-:W-:-:S05]  /*0280*/  LOP3.LUT R2, R3, R2, RZ, 0xfc, !PT ;  /* 0x0000000203027212 */ /* 0x000fca00078efcff */
[----:B------:R1:W-:Y:S04]  /*0290*/  ATOMS.OR RZ, [UR5], R2 ;  /* 0x00000002ffff798c */ /* 0x0003e8000b000005 */
[----:B------:R1:W-:Y:S01]  /*02a0*/  STS [UR4], R0 ;  /* 0x00000000ff007988 */ /* 0x0003e20008000804 */
[----:B------:R-:W-:Y:S05]  /*02b0*/  BRA `(.L_x_2) ;  /* 0x0000000000107947 */ /* 0x000fea0003800000 */
.L_x_1:
[----:B------:R-:W-:Y:S01]  /*02c0*/  IMAD.MOV.U32 R0, RZ, RZ, -0x1 ;  /* 0xffffffffff007424 */ /* 0x000fe200078e00ff */
[----:B------:R-:W-:-:S04]  /*02d0*/  MOV R2, 0x300 ;  /* 0x0000030000027802 */ /* 0x000fc80000000f00 */
[----:B------:R1:W-:Y:S03]  /*02e0*/  STS [UR4], R0 ;  /* 0x00000000ff007988 */ /* 0x0003e60008000804 */
[----:B01----:R-:W-:Y:S05]  /*02f0*/  CALL.REL.NOINC `($__internal_1_$__cuda_sm10x_tcgen05_guardrail_trap_phase_invalid_during_alloc) ;  /* 0x0000008400547944 */ /* 0x003fea0003c00000 */
.L_x_2:
[----:B------:R-:W-:Y:S05]  /*0300*/  WARPSYNC.ALL ;  /* 0x0000000000007948 */ /* 0x000fea0003800000 */
[----:B------:R-:W-:Y:S01]  /*0310*/  NOP ;  /* 0x0000000000007918 */ /* 0x000fe20000000000 */
.L_x_0:
[----:B------:R-:W2:Y:S01]  /*0320*/  S2R R146, SR_CTAID.X ;  /* 0x0000000000927919 */ /* 0x000ea20000002500 */
[----:B------:R-:W3:Y:S01]  /*0330*/  S2UR UR12, SR_CTAID.Y ;  /* 0x00000000000c79c3 */ /* 0x000ee20000002600 */
[----:B------:R-:W3:Y:S01]  /*0340*/  LDCU.64 UR4, c[0x0][0x3b0] ;  /* 0x00007600ff0477ac */ /* 0x000ee20008000a00 */
[----:B-1----:R-:W-:Y:S01]  /*0350*/  SHF.R.U32.HI R0, RZ, 0x7, R71 ;  /* 0x00000007ff007819 */ /* 0x002fe20000011647 */
[----:B------:R-:W-:-:S03]  /*0360*/  UMOV UR13, 0x400 ;  /* 0x00000400000d7882 */ /* 0x000fc60000000000 */
[----:B------:R-:W-:Y:S01]  /*0370*/  SGXT.U32 R0, R0, 0x1 ;  /* 0x000000010000781a */ /* 0x000fe20000000000 */
[----:B------:R-:W1:Y:S01]  /*0380*/  LDCU.64 UR32, c[0x0][0x358] ;  /* 0x00006b00ff2077ac */ /* 0x000e620008000a00 */
[----:B------:R-:W4:Y:S08]  /*0390*/  LDC.64 R22, c[0x0][0x380] ;  /* 0x0000e000ff167b82 */ /* 0x000f300000000a00 */
[----:B------:R-:W0:Y:S08]  /*03a0*/  LDC R25, c[0x0][0x3b8] ;  /* 0x0000ee00ff197b82 */ /* 0x000e300000000800 */
[----:B------:R-:W0:Y:S01]  /*03b0*/  S2UR UR6, SR_CgaCtaId ;  /* 0x00000000000679c3 */ /* 0x000e220000008800 */
[----:B---3--:R-:W-:-:S04]  /*03c0*/  UIMAD UR4, UR12, UR4, URZ ;  /* 0x000000040c0472a4 */ /* 0x008fc8000f8e02ff */
[----:B------:R-:W-:Y:S01]  /*03d0*/  USHF.L.U32 UR7, UR4, 0x1, URZ ;  /* 0x0000000104077899 */ /* 0x000fe200080006ff */
[----:B--2---:R-:W-:Y:S02]  /*03e0*/  IMAD.SHL.U32 R146, R146, 0x80, RZ ;  /* 0x0000008092927824 */ /* 0x004fe400078e00ff */
[----:B------:R-:W2:Y:S03]  /*03f0*/  LDC.64 R144, c[0x0][0x3c0] ;  /* 0x0000f000ff907b82 */ /* 0x000ea60000000a00 */
[----:B------:R-:W-:Y:S01]  /*0400*/  LOP3.LUT R2, R146, 0x7f, R71, 0xf8, !PT ;  /* 0x0000007f92027812 */ /* 0x000fe200078ef847 */
[----:B0-----:R-:W-:-:S04]  /*0410*/  IMAD R10, R0, R25, RZ ;  /* 0x00000019000a7224 */ /* 0x001fc800078e02ff */
[----:B------:R-:W0:Y:S01]  /*0420*/  LDC.64 R82, c[0x0][0x388] ;  /* 0x0000e200ff527b82 */ /* 0x000e220000000a00 */
[----:B------:R-:W-:Y:S01]  /*0430*/  IMAD R3, R2, UR5, RZ ;  /* 0x0000000502037c24 */ /* 0x000fe2000f8e02ff */
[----:B------:R-:W-:-:S03]  /*0440*/  UIMAD.WIDE UR4, UR4, 0x2, URZ ;  /* 0x00000002040478a5 */ /* 0x000fc6000f8e02ff */
[C---:B------:R-:W-:Y:S02]  /*0450*/  IMAD.SHL.U32 R5, R3.reuse, 0x2, RZ ;  /* 0x0000000203057824 */ /* 0x040fe400078e00ff */
[----:B------:R-:W-:Y:S01]  /*0460*/  IMAD.HI R4, R3, 0x2, RZ ;  /* 0x0000000203047827 */ /* 0x000fe200078e02ff */
[----:B------:R-:W-:Y:S01]  /*0470*/  ULEA UR13, UR6, UR13, 0x18 ;  /* 0x0000000d060d7291 */ /* 0x000fe2000f8ec0ff */
[----:B------:R-:W-:Y:S01]  /*0480*/  BAR.SYNC.DEFER_BLOCKING 0x0 ;  /* 0x0000000000007b1d */ /* 0x000fe20000010000 */
[----:B----4-:R-:W-:-:S04]  /*0490*/  IADD3 R22, P0, P1, R5, UR7, R22 ;  /* 0x0000000705167c10 */ /* 0x010fc8000f91e016 */
[----:B------:R-:W-:Y:S01]  /*04a0*/  IADD3.X R23, PT, PT, R4, UR5, R23, P0, P1 ;  /* 0x0000000504177c10 */ /* 0x000fe200087e2417 */
[C---:B------:R-:W-:Y:S01]  /*04b0*/  IMAD R4, R25.reuse, 0x2, R10 ;  /* 0x0000000219047824 */ /* 0x040fe200078e020a */
[CC--:B------:R-:W-:Y:S01]  /*04c0*/  LEA R6, P0, R10.reuse, R22.reuse, 0x1 ;  /* 0x000000160a067211 */ /* 0x0c0fe200078008ff */
[----:B------:R-:W3:Y:S02]  /*04d0*/  LDCU UR4, c[0x0][0x3c8] ;  /* 0x00007900ff0477ac */ /* 0x000ee40008000800 */
[C---:B------:R-:W-:Y:S01]  /*04e0*/  IMAD R14, R25.reuse, 0x2, R4 ;  /* 0x00000002190e7824 */ /* 0x040fe200078e0204 */
[----:B------:R-:W-:Y:S02]  /*04f0*/  LEA.HI.X.SX32 R7, R10, R23, 0x1, P0 ;  /* 0x000000170a077211 */ /* 0x000fe400000f0eff */
[----:B------:R-:W-:Y:S02]  /*0500*/  LEA R8, P1, R4, R22, 0x1 ;  /* 0x0000001604087211 */ /* 0x000fe400078208ff */
[----:B------:R-:W-:-:S02]  /*0510*/  LEA R16, R25, R14, 0x1 ;  /* 0x0000000e19107211 */ /* 0x000fc400078e08ff */
[----:B------:R-:W-:Y:S02]  /*0520*/  LEA R10, P0, R14, R22, 0x1 ;  /* 0x000000160e0a7211 */ /* 0x000fe400078008ff */
[----:B------:R-:W-:Y:S01]  /*0530*/  LEA.HI.X.SX32 R9, R4, R23, 0x1, P1 ;  /* 0x0000001704097211 */ /* 0x000fe200008f0eff */
[----:B------:R-:W4:Y:S01]  /*0540*/  LDS R56, [UR13] ;  /* 0x0000000dff387984 */ /* 0x000f220008000800 */
[----:B------:R-:W-:Y:S01]  /*0550*/  BAR.SYNC.DEFER_BLOCKING 0x0 ;  /* 0x0000000000007b1d */ /* 0x000fe20000010000 */
[----:B------:R-:W-:-:S04]  /*0560*/  IMAD R18, R25, 0x2, R16 ;  /* 0x0000000219127824 */ /* 0x000fc800078e0210 */
[----:B------:R-:W-:Y:S01]  /*0570*/  IMAD R20, R25, 0x2, R18 ;  /* 0x0000000219147824 */ /* 0x000fe200078e0212 */
[----:B------:R-:W-:-:S03]  /*0580*/  LEA.HI.X.SX32 R11, R14, R23, 0x1, P0 ;  /* 0x000000170e0b7211 */ /* 0x000fc600000f0eff */
[C---:B------:R-:W-:Y:S01]  /*0590*/  IMAD R24, R25.reuse, 0x2, R20 ;  /* 0x0000000219187824 */ /* 0x040fe200078e0214 */
[-C--:B------:R-:W-:Y:S02]  /*05a0*/  LEA R12, P1, R16, R22.reuse, 0x1 ;  /* 0x00000016100c7211 */ /* 0x080fe400078208ff */
[-C--:B------:R-:W-:Y:S01]  /*05b0*/  LEA R14, P0, R18, R22.reuse, 0x1 ;  /* 0x00000016120e7211 */ /* 0x080fe200078008ff */
[C---:B------:R-:W-:Y:S01]  /*05c0*/  IMAD R26, R25.reuse, 0x2, R24 ;  /* 0x00000002191a7824 */ /* 0x040fe200078e0218 */
[-C--:B------:R-:W-:Y:S02]  /*05d0*/  LEA.HI.X.SX32 R13, R16, R23.reuse, 0x1, P1 ;  /* 0x00000017100d7211 */ /* 0x080fe400008f0eff */
[----:B------:R-:W-:Y:S01]  /*05e0*/  LEA.HI.X.SX32 R15, R18, R23, 0x1, P0 ;  /* 0x00000017120f7211 */ /* 0x000fe200000f0eff */
[----:B------:R-:W-:Y:S01]  /*05f0*/  IMAD R28, R25, 0x2, R26 ;  /* 0x00000002191c7824 */ /* 0x000fe200078e021a */
[----:B------:R-:W-:-:S04]  /*0600*/  LEA R16, P0, R20, R22, 0x1 ;  /* 0x0000001614107211 */ /* 0x000fc800078008ff */
[-C--:B------:R-:W-:Y:S01]  /*0610*/  LEA.HI.X.SX32 R17, R20, R23.reuse, 0x1, P0 ;  /* 0x0000001714117211 */ /* 0x080fe200000f0eff */
[----:B-1----:R-:W5:Y:S01]  /*0620*/  LDG.E.U16 R3, desc[UR32][R6.64] ;  /* 0x0000002006037981 */ /* 0x002f62000c1e1500 */
[-C--:B------:R-:W-:Y:S02]  /*0630*/  LEA R18, P0, R24, R22.reuse, 0x1 ;  /* 0x0000001618127211 */ /* 0x080fe400078008ff */
[----:B------:R-:W-:Y:S01]  /*0640*/  LEA R20, P1, R26, R22, 0x1 ;  /* 0x000000161a147211 */ /* 0x000fe200078208ff */
[----:B------:R-:W5:Y:S01]  /*0650*/  LDG.E.U16 R4, desc[UR32][R8.64] ;  /* 0x0000002008047981 */ /* 0x000f62000c1e1500 */
[----:B------:R-:W-:-:S03]  /*0660*/  LEA.HI.X.SX32 R19, R24, R23, 0x1, P0 ;  /* 0x0000001718137211 */ /* 0x000fc600000f0eff */
[----:B------:R-:W5:Y:S04]  /*0670*/  LDG.E.U16 R5, desc[UR32][R10.64] ;  /* 0x000000200a057981 */ /* 0x000f68000c1e1500 */
[----:B------:R1:W5:Y:S01]  /*0680*/  LDG.E.U16 R6, desc[UR32][R12.64] ;  /* 0x000000200c067981 */ /* 0x000362000c1e1500 */
[----:B------:R-:W-:Y:S02]  /*0690*/  LEA.HI.X.SX32 R21, R26, R23, 0x1, P1 ;  /* 0x000000171a157211 */ /* 0x000fe400008f0eff */
[----:B------:R-:W-:Y:S01]  /*06a0*/  LEA R26, P0, R28, R22, 0x1 ;  /* 0x000000161c1a7211 */ /* 0x000fe200078008ff */
[----:B------:R0:W5:Y:S04]  /*06b0*/  LDG.E.U16 R7, desc[UR32][R14.64] ;  /* 0x000000200e077981 */ /* 0x000168000c1e1500 */
[----:B------:R2:W5:Y:S01]  /*06c0*/  LDG.E.U16 R8, desc[UR32][R16.64] ;  /* 0x0000002010087981 */ /* 0x000562000c1e1500 */
[----:B-1----:R-:W-:-:S02]  /*06d0*/  LEA R12, R25, R28, 0x1 ;  /* 0x0000001c190c7211 */ /* 0x002fc400078e08ff */
[-C--:B------:R-:W-:Y:S01]  /*06e0*/  LEA.HI.X.SX32 R27, R28, R23.reuse, 0x1, P0 ;  /* 0x000000171c1b7211 */ /* 0x080fe200000f0eff */
[----:B------:R1:W5:Y:S01]  /*06f0*/  LDG.E.U16 R9, desc[UR32][R18.64] ;  /* 0x0000002012097981 */ /* 0x000362000c1e1500 */
[CC--:B------:R-:W-:Y:S01]  /*0700*/  LEA R28, P0, R12.reuse, R22.reuse, 0x1 ;  /* 0x000000160c1c7211 */ /* 0x0c0fe200078008ff */
[C---:B0-----:R-:W-:Y:S02]  /*0710*/  IMAD R14, R25.reuse, 0x2, R12 ;  /* 0x00000002190e7824 */ /* 0x041fe400078e020c */
[----:B------:R0:W5:Y:S01]  /*0720*/  LDG.E.U16 R10, desc[UR32][R20.64] ;  /* 0x00000020140a7981 */ /* 0x000162000c1e1500 */
[-C--:B------:R-:W-:Y:S01]  /*0730*/  LEA.HI.X.SX32 R29, R12, R23.reuse, 0x1, P0 ;  /* 0x000000170c1d7211 */ /* 0x080fe200000f0eff */
[C---:B------:R-:W-:Y:S01]  /*0740*/  IMAD R24, R25.reuse, 0x2, R14 ;  /* 0x0000000219187824 */ /* 0x040fe200078e020e */
[-C--:B--2---:R-:W-:Y:S01]  /*0750*/  LEA R16, P0, R14, R22.reuse, 0x1 ;  /* 0x000000160e107211 */ /* 0x084fe200078008ff */
[----:B------:R2:W5:Y:S02]  /*0760*/  LDG.E.U16 R11, desc[UR32][R26.64] ;  /* 0x000000201a0b7981 */ /* 0x000564000c1e1500 */
[----:B------:R-:W-:Y:S01]  /*0770*/  IMAD R32, R25, 0x2, R24 ;  /* 0x0000000219207824 */ /* 0x000fe200078e0218 */
[----:B------:R-:W-:Y:S01]  /*0780*/  LEA R30, P1, R24, R22, 0x1 ;  /* 0x00000016181e7211 */ /* 0x000fe200078208ff */
[----:B------:R0:W5:Y:S01]  /*0790*/  LDG.E.U16 R12, desc[UR32][R28.64] ;  /* 0x000000201c0c7981 */ /* 0x000162000c1e1500 */
[----:B------:R-:W-:-:S02]  /*07a0*/  LEA.HI.X.SX32 R17, R14, R23, 0x1, P0 ;  /* 0x000000170e117211 */ /* 0x000fc400000f0eff */
[-C--:B------:R-:W-:Y:S01]  /*07b0*/  LEA.HI.X.SX32 R31, R24, R23.reuse, 0x1, P1 ;  /* 0x00000017181f7211 */ /* 0x080fe200008f0eff */
[C---:B------:R-:W-:Y:S01]  /*07c0*/  IMAD R24, R25.reuse, 0x2, R32 ;  /* 0x0000000219187824 */ /* 0x040fe200078e0220 */
[CC--:B-1----:R-:W-:Y:S01]  /*07d0*/  LEA R18, P0, R32.reuse, R22.reuse, 0x1 ;  /* 0x0000001620127211 */ /* 0x0c2fe200078008ff */
[----:B------:R-:W5:Y:S03]  /*07e0*/  LDG.E.U16 R13, desc[UR32][R16.64] ;  /* 0x00000020100d7981 */ /* 0x000f66000c1e1500 */
[-C--:B------:R-:W-:Y:S01]  /*07f0*/  LEA.HI.X.SX32 R19, R32, R23.reuse, 0x1, P0 ;  /* 0x0000001720137211 */ /* 0x080fe200000f0eff */
[C---:B------:R-:W-:Y:S01]  /*0800*/  IMAD R32, R25.reuse, 0x2, R24 ;  /* 0x0000000219207824 */ /* 0x040fe200078e0218 */
[C---:B0-----:R-:W-:Y:S01]  /*0810*/  LEA R20, P0, R24.reuse, R22, 0x1 ;  /* 0x0000001618147211 */ /* 0x041fe200078008ff */
[----:B------:R0:W5:Y:S03]  /*0820*/  LDG.E.U16 R14, desc[UR32][R30.64] ;  /* 0x000000201e0e7981 */ /* 0x000166000c1e1500 */
[----:B------:R-:W-:Y:S01]  /*0830*/  LEA.HI.X.SX32 R21, R24, R23, 0x1, P0 ;  /* 0x0000001718157211 */ /* 0x000fe200000f0eff */
[----:B------:R-:W5:Y:S01]  /*0840*/  LDG.E.U16 R15, desc[UR32][R18.64] ;  /* 0x00000020120f7981 */ /* 0x000f62000c1e1500 */
[----:B------:R-:W-:-:S02]  /*0850*/  LEA R24, R25, R32, 0x1 ;  /* 0x0000002019187211 */ /* 0x000fc400078e08ff */
[-C--:B--2---:R-:W-:Y:S01]  /*0860*/  LEA R26, P0, R32, R22.reuse, 0x1 ;  /* 0x00000016201a7211 */ /* 0x084fe200078008ff */
[----:B------:R-:W5:Y:S01]  /*0870*/  LDG.E.U16 R16, desc[UR32][R20.64] ;  /* 0x0000002014107981 */ /* 0x000f62000c1e1500 */
[-C--:B------:R-:W-:Y:S01]  /*0880*/  LEA R28, P1, R24, R22.reuse, 0x1 ;  /* 0x00000016181c7211 */ /* 0x080fe200078208ff */
[C---:B------:R-:W-:Y:S01]  /*0890*/  IMAD R34, R25.reuse, 0x2, R24 ;  /* 0x0000000219227824 */ /* 0x040fe200078e0218 */
[-C--:B------:R-:W-:Y:S02]  /*08a0*/  LEA.HI.X.SX32 R27, R32, R23.reuse, 0x1, P0 ;  /* 0x00000017201b7211 */ /* 0x080fe400000f0eff */
[-C--:B------:R-:W-:Y:S01]  /*08b0*/  LEA.HI.X.SX32 R29, R24, R23.reuse, 0x1, P1 ;  /* 0x00000017181d7211 */ /* 0x080fe200008f0eff */
[C---:B------:R-:W-:Y:S01]  /*08c0*/  IMAD R24, R25.reuse, 0x2, R34 ;  /* 0x0000000219187824 */ /* 0x040fe200078e0222 */
[CC--:B------:R-:W-:Y:S01]  /*08d0*/  LEA R32, P0, R34.reuse, R22.reuse, 0x1 ;  /* 0x0000001622207211 */ /* 0x0c0fe200078008ff */
[----:B------:R1:W5:Y:S03]  /*08e0*/  LDG.E.U16 R17, desc[UR32][R26.64] ;  /* 0x000000201a117981 */ /* 0x000366000c1e1500 */
[-C--:B------:R-:W-:Y:S01]  /*08f0*/  LEA.HI.X.SX32 R33, R34, R23.reuse, 0x1, P0 ;  /* 0x0000001722217211 */ /* 0x080fe200000f0eff */
[C---:B------:R-:W-:Y:S01]  /*0900*/  IMAD R38, R25.reuse, 0x2, R24 ;  /* 0x0000000219267824 */ /* 0x040fe200078e0218 */
[CC--:B0-----:R-:W-:Y:S01]  /*0910*/  LEA R30, P0, R24.reuse, R22.reuse, 0x1 ;  /* 0x00000016181e7211 */ /* 0x0c1fe200078008ff */
[----:B------:R0:W5:Y:S03]  /*0920*/  LDG.E.U16 R18, desc[UR32][R28.64] ;  /* 0x000000201c127981 */ /* 0x000166000c1e1500 */
[----:B------:R-:W-:Y:S01]  /*0930*/  LEA.HI.X.SX32 R31, R24, R23, 0x1, P0 ;  /* 0x00000017181f7211 */ /* 0x000fe200000f0eff */
[C---:B------:R-:W-:Y:S01]  /*0940*/  IMAD R24, R25.reuse, 0x2, R38 ;  /* 0x0000000219187824 */ /* 0x040fe200078e0226 */
[----:B------:R-:W5:Y:S03]  /*0950*/  LDG.E.U16 R19, desc[UR32][R32.64] ;  /* 0x0000002020137981 */ /* 0x000f66000c1e1500 */
[C---:B------:R-:W-:Y:S01]  /*0960*/  IMAD R40, R25.reuse, 0x2, R24 ;  /* 0x0000000219287824 */ /* 0x040fe200078e0218 */
[----:B------:R-:W-:Y:S01]  /*0970*/  LEA R34, P0, R38, R22, 0x1 ;  /* 0x0000001626227211 */ /* 0x000fe200078008ff */
[----:B------:R2:W5:Y:S03]  /*0980*/  LDG.E.U16 R20, desc[UR32][R30.64] ;  /* 0x000000201e147981 */ /* 0x000566000c1e1500 */
[----:B-1----:R-:W-:-:S05]  /*0990*/  LEA R26, R25, R40, 0x1 ;  /* 0x00000028191a7211 */ /* 0x002fca00078e08ff */
[C---:B0-----:R-:W-:Y:S01]  /*09a0*/  IMAD R28, R25.reuse, 0x2, R26 ;  /* 0x00000002191c7824 */ /* 0x041fe200078e021a */
[-C--:B------:R-:W-:Y:S02]  /*09b0*/  LEA R36, P1, R24, R22.reuse, 0x1 ;  /* 0x0000001618247211 */ /* 0x080fe400078208ff */
[-C--:B------:R-:W-:Y:S01]  /*09c0*/  LEA.HI.X.SX32 R35, R38, R23.reuse, 0x1, P0 ;  /* 0x0000001726237211 */ /* 0x080fe200000f0eff */
[C---:B------:R-:W-:Y:S01]  /*09d0*/  IMAD R44, R25.reuse, 0x2, R28 ;  /* 0x00000002192c7824 */ /* 0x040fe200078e021c */
[-C--:B------:R-:W-:Y:S02]  /*09e0*/  LEA R38, P0, R40, R22.reuse, 0x1 ;  /* 0x0000001628267211 */ /* 0x080fe400078008ff */
[-C--:B------:R-:W-:Y:S01]  /*09f0*/  LEA.HI.X.SX32 R37, R24, R23.reuse, 0x1, P1 ;  /* 0x0000001718257211 */ /* 0x080fe200008f0eff */
[----:B--2---:R-:W-:Y:S01]  /*0a00*/  IMAD R30, R25, 0x2, R44 ;  /* 0x00000002191e7824 */ /* 0x004fe200078e022c */
[----:B------:R-:W-:Y:S01]  /*0a10*/  LEA R42, P1, R44, R22, 0x1 ;  /* 0x000000162c2a7211 */ /* 0x000fe200078208ff */
[----:B------:R0:W5:Y:S01]  /*0a20*/  LDG.E.U16 R21, desc[UR32][R34.64] ;  /* 0x0000002022157981 */ /* 0x000162000c1e1500 */
[----:B------:R-:W-:-:S02]  /*0a30*/  LEA.HI.X.SX32 R39, R40, R23, 0x1, P0 ;  /* 0x0000001728277211 */ /* 0x000fc400000f0eff */
[-C--:B------:R-:W-:Y:S01]  /*0a40*/  LEA R32, P0, R26, R22.reuse, 0x1 ;  /* 0x000000161a207211 */ /* 0x080fe200078008ff */
[----:B------:R1:W5:Y:S01]  /*0a50*/  LDG.E.U16 R24, desc[UR32][R36.64] ;  /* 0x0000002024187981 */ /* 0x000362000c1e1500 */
[-C--:B------:R-:W-:Y:S01]  /*0a60*/  LEA.HI.X.SX32 R43, R44, R23.reuse, 0x1, P1 ;  /* 0x000000172c2b7211 */ /* 0x080fe200008f0eff */
[C---:B------:R-:W-:Y:S01]  /*0a70*/  IMAD R44, R25.reuse, 0x2, R30 ;  /* 0x00000002192c7824 */ /* 0x040fe200078e021e */
[-C--:B------:R-:W-:Y:S02]  /*0a80*/  LEA.HI.X.SX32 R33, R26, R23.reuse, 0x1, P0 ;  /* 0x000000171a217211 */ /* 0x080fe400000f0eff */
[C---:B------:R-:W-:Y:S01]  /*0a90*/  LEA R40, P0, R28.reuse, R22, 0x1 ;  /* 0x000000161c287211 */ /* 0x040fe200078008ff */
[----:B------:R-:W-:Y:S01]  /*0aa0*/  IMAD R46, R25, 0x2, R44 ;  /* 0x00000002192e7824 */ /* 0x000fe200078e022c */
[----:B------:R-:W5:Y:S02]  /*0ab0*/  LDG.E.U16 R26, desc[UR32][R38.64] ;  /* 0x00000020261a7981 */ /* 0x000f64000c1e1500 */
[----:B------:R-:W-:-:S02]  /*0ac0*/  LEA.HI.X.SX32 R41, R28, R23, 0x1, P0 ;  /* 0x000000171c297211 */ /* 0x000fc400000f0eff */
[C---:B0-----:R-:W-:Y:S01]  /*0ad0*/  LEA R34, P0, R30.reuse, R22, 0x1 ;  /* 0x000000161e227211 */ /* 0x041fe200078008ff */
[----:B------:R0:W5:Y:S01]  /*0ae0*/  LDG.E.U16 R29, desc[UR32][R42.64] ;  /* 0x000000202a1d7981 */ /* 0x000162000c1e1500 */
[C---:B------:R-:W-:Y:S02]  /*0af0*/  LEA R48, R25.reuse, R46, 0x1 ;  /* 0x0000002e19307211 */ /* 0x040fe400078e08ff */
[-C--:B------:R-:W-:Y:S01]  /*0b00*/  LEA.HI.X.SX32 R35, R30, R23.reuse, 0x1, P0 ;  /* 0x000000171e237211 */ /* 0x080fe200000f0eff */
[----:B------:R2:W5:Y:S01]  /*0b10*/  LDG.E.U16 R28, desc[UR32][R40.64] ;  /* 0x00000020281c7981 */ /* 0x000562000c1e1500 */
[CC--:B-1----:R-:W-:Y:S01]  /*0b20*/  LEA R36, P0, R44.reuse, R22.reuse, 0x1 ;  /* 0x000000162c247211 */ /* 0x0c2fe200078008ff */
[C---:B------:R-:W-:Y:S02]  /*0b30*/  IMAD R50, R25.reuse, 0x2, R48 ;  /* 0x0000000219327824 */ /* 0x040fe400078e0230 */
[----:B------:R1:W5:Y:S01]  /*0b40*/  LDG.E.U16 R30, desc[UR32][R34.64] ;  /* 0x00000020221e7981 */ /* 0x000362000c1e1500 */
[----:B------:R-:W-:Y:S01]  /*0b50*/  LEA.HI.X.SX32 R37, R44, R23, 0x1, P0 ;  /* 0x000000172c257211 */ /* 0x000fe200000f0eff */
[----:B0-----:R-:W-:Y:S01]  /*0b60*/  IMAD R42, R25, 0x2, R50 ;  /* 0x00000002192a7824 */ /* 0x001fe200078e0232 */
[-C--:B------:R-:W-:Y:S01]  /*0b70*/  LEA R38, P0, R46, R22.reuse, 0x1 ;  /* 0x000000162e267211 */ /* 0x080fe200078008ff */
[----:B------:R-:W5:Y:S01]  /*0b80*/  LDG.E.U16 R27, desc[UR32][R32.64] ;  /* 0x00000020201b7981 */ /* 0x000f62000c1e1500 */
[----:B------:R-:W-:-:S02]  /*0b90*/  LEA R44, P1, R48, R22, 0x1 ;  /* 0x00000016302c7211 */ /* 0x000fc400078208ff */
[-C--:B------:R-:W-:Y:S01]  /*0ba0*/  LEA.HI.X.SX32 R39, R46, R23.reuse, 0x1, P0 ;  /* 0x000000172e277211 */ /* 0x080fe200000f0eff */
[C---:B------:R-:W-:Y:S01]  /*0bb0*/  IMAD R46, R25.reuse, 0x2, R42 ;  /* 0x00000002192e7824 */ /* 0x040fe200078e022a */
[-C--:B------:R-:W-:Y:S01]  /*0bc0*/  LEA.HI.X.SX32 R45, R48, R23.reuse, 0x1, P1 ;  /* 0x00000017302d7211 */ /* 0x080fe200008f0eff */
[----:B------:R0:W5:Y:S01]  /*0bd0*/  LDG.E.U16 R31, desc[UR32][R36.64] ;  /* 0x00000020241f7981 */ /* 0x000162000c1e1500 */
[CC--:B--2---:R-:W-:Y:S01]  /*0be0*/  LEA R40, P0, R50.reuse, R22.reuse, 0x1 ;  /* 0x0000001632287211 */ /* 0x0c4fe200078008ff */
[C---:B------:R-:W-:Y:S02]  /*0bf0*/  IMAD R48, R25.reuse, 0x2, R46 ;  /* 0x0000000219307824 */ /* 0x040fe400078e022e */
[----:B------:R2:W5:Y:S01]  /*0c00*/  LDG.E.U16 R33, desc[UR32][R44.64] ;  /* 0x000000202c217981 */ /* 0x000562000c1e1500 */
[-C--:B------:R-:W-:Y:S01]  /*0c10*/  LEA.HI.X.SX32 R41, R50, R23.reuse, 0x1, P0 ;  /* 0x0000001732297211 */ /* 0x080fe200000f0eff */
[----:B------:R-:W-:Y:S01]  /*0c20*/  IMAD R50, R25, 0x2, R48 ;  /* 0x0000000219327824 */ /* 0x000fe200078e0230 */
[CC--:B-1----:R-:W-:Y:S01]  /*0c30*/  LEA R34, P0, R42.reuse, R22.reuse, 0x1 ;  /* 0x000000162a227211 */ /* 0x0c2fe200078008ff */
[----:B------:R1:W5:Y:S03]  /*0c40*/  LDG.E.U16 R32, desc[UR32][R38.64] ;  /* 0x0000002026207981 */ /* 0x000366000c1e1500 */
[----:B------:R-:W-:Y:S01]  /*0c50*/  LEA.HI.X.SX32 R35, R42, R23, 0x1, P0 ;  /* 0x000000172a237211 */ /* 0x000fe200000f0eff */
[----:B------:R3:W5:Y:S01]  /*0c60*/  LDG.E.U16 R47, desc[UR32][R40.64] ;  /* 0x00000020282f7981 */ /* 0x000762000c1e1500 */
[----:B0-----:R-:W-:-:S02]  /*0c70*/  LEA R36, P0, R46, R22, 0x1 ;  /* 0x000000162e247211 */ /* 0x001fc400078008ff */
[C---:B--2---:R-:W-:Y:S01]  /*0c80*/  LEA R44, R25.reuse, R50, 0x1 ;  /* 0x00000032192c7211 */ /* 0x044fe200078e08ff */
[----:B------:R0:W5:Y:S01]  /*0c90*/  LDG.E.U16 R49, desc[UR32][R34.64] ;  /* 0x0000002022317981 */ /* 0x000162000c1e1500 */
[-C--:B------:R-:W-:Y:S02]  /*0ca0*/  LEA R42, P1, R48, R22.reuse, 0x1 ;  /* 0x00000016302a7211 */ /* 0x080fe400078208ff */
[-C--:B------:R-:W-:Y:S01]  /*0cb0*/  LEA.HI.X.SX32 R37, R46, R23.reuse, 0x1, P0 ;  /* 0x000000172e257211 */ /* 0x080fe200000f0eff */
[C---:B------:R-:W-:Y:S01]  /*0cc0*/  IMAD R46, R25.reuse, 0x2, R44 ;  /* 0x00000002192e7824 */ /* 0x040fe200078e022c */
[-C--:B-1----:R-:W-:Y:S02]  /*0cd0*/  LEA R38, P0, R50, R22.reuse, 0x1 ;  /* 0x0000001632267211 */ /* 0x082fe400078008ff */
[-C--:B------:R-:W-:Y:S01]  /*0ce0*/  LEA.HI.X.SX32 R43, R48, R23.reuse, 0x1, P1 ;  /* 0x00000017302b7211 */ /* 0x080fe200008f0eff */
[C---:B------:R-:W-:Y:S01]  /*0cf0*/  IMAD R48, R25.reuse, 0x2, R46 ;  /* 0x0000000219307824 */ /* 0x040fe200078e022e */
[----:B------:R-:W-:Y:S01]  /*0d00*/  LEA.HI.X.SX32 R39, R50, R23, 0x1, P0 ;  /* 0x0000001732277211 */ /* 0x000fe200000f0eff */
[----:B------:R-:W5:Y:S01]  /*0d10*/  LDG.E.U16 R51, desc[UR32][R36.64] ;  /* 0x0000002024337981 */ /* 0x000f62000c1e1500 */
[----:B---3--:R-:W-:Y:S01]  /*0d20*/  LEA R40, P0, R44, R22, 0x1 ;  /* 0x000000162c287211 */ /* 0x008fe200078008ff */
[----:B------:R-:W-:-:S02]  /*0d30*/  IMAD R50, R25, 0x2, R48 ;  /* 0x0000000219327824 */ /* 0x000fc400078e0230 */
[----:B------:R1:W5:Y:S01]  /*0d40*/  LDG.E.U16 R52, desc[UR32][R42.64] ;  /* 0x000000202a347981 */ /* 0x000362000c1e1500 */
[-C--:B------:R-:W-:Y:S02]  /*0d50*/  LEA.HI.X.SX32 R41, R44, R23.reuse, 0x1, P0 ;  /* 0x000000172c297211 */ /* 0x080fe400000f0eff */
[-C--:B0-----:R-:W-:Y:S01]  /*0d60*/  LEA R34, P0, R46, R22.reuse, 0x1 ;  /* 0x000000162e227211 */ /* 0x081fe200078008ff */
[----:B------:R0:W5:Y:S01]  /*0d70*/  LDG.E.U16 R53, desc[UR32][R38.64] ;  /* 0x0000002026357981 */ /* 0x000162000c1e1500 */
[-C--:B------:R-:W-:Y:S02]  /*0d80*/  LEA R44, P1, R48, R22.reuse, 0x1 ;  /* 0x00000016302c7211 */ /* 0x080fe400078208ff */
[----:B------:R-:W-:Y:S01]  /*0d90*/  LEA.HI.X.SX32 R35, R46, R23, 0x1, P0 ;  /* 0x000000172e237211 */ /* 0x000fe200000f0eff */
[----:B------:R2:W5:Y:S01]  /*0da0*/  LDG.E.U16 R54, desc[UR32][R40.64] ;  /* 0x0000002028367981 */ /* 0x000562000c1e1500 */
[----:B-1----:R-:W-:Y:S01]  /*0db0*/  IMAD R42, R25, 0x2, R50 ;  /* 0x00000002192a7824 */ /* 0x002fe200078e0232 */
[----:B------:R-:W-:-:S02]  /*0dc0*/  LEA R36, P0, R50, R22, 0x1 ;  /* 0x0000001632247211 */ /* 0x000fc400078008ff */
[----:B------:R-:W5:Y:S01]  /*0dd0*/  LDG.E.U16 R55, desc[UR32][R34.64] ;  /* 0x0000002022377981 */ /* 0x000f62000c1e1500 */
[C---:B------:R-:W-:Y:S01]  /*0de0*/  IMAD R46, R25.reuse, 0x2, R42 ;  /* 0x00000002192e7824 */ /* 0x040fe200078e022a */
[-C--:B------:R-:W-:Y:S02]  /*0df0*/  LEA.HI.X.SX32 R45, R48, R23.reuse, 0x1, P1 ;  /* 0x00000017302d7211 */ /* 0x080fe400008f0eff */
[----:B------:R-:W-:Y:S02]  /*0e00*/  LEA.HI.X.SX32 R37, R50, R23, 0x1, P0 ;  /* 0x0000001732257211 */ /* 0x000fe400000f0eff */
[----:B------:R-:W-:Y:S01]  /*0e10*/  LEA R48, R25, R46, 0x1 ;  /* 0x0000002e19307211 */ /* 0x000fe200078e08ff */
[----:B------:R1:W5:Y:S01]  /*0e20*/  LDG.E.U16 R57, desc[UR32][R44.64] ;  /* 0x000000202c397981 */ /* 0x000362000c1e1500 */
[----:B0-----:R-:W-:-:S03]  /*0e30*/  LEA R38, P0, R42, R22, 0x1 ;  /* 0x000000162a267211 */ /* 0x001fc600078008ff */
[C---:B------:R-:W-:Y:S01]  /*0e40*/  IMAD R50, R25.reuse, 0x2, R48 ;  /* 0x0000000219327824 */ /* 0x040fe200078e0230 */
[-C--:B------:R-:W-:Y:S01]  /*0e50*/  LEA.HI.X.SX32 R39, R42, R23.reuse, 0x1, P0 ;  /* 0x000000172a277211 */ /* 0x080fe200000f0eff */
[----:B------:R0:W5:Y:S01]  /*0e60*/  LDG.E.U16 R58, desc[UR32][R36.64] ;  /* 0x00000020243a7981 */ /* 0x000162000c1e1500 */
[-C--:B--2---:R-:W-:Y:S01]  /*0e70*/  LEA R40, P0, R46, R22.reuse, 0x1 ;  /* 0x000000162e287211 */ /* 0x084fe200078008ff */
[C---:B-1----:R-:W-:Y:S01]  /*0e80*/  IMAD R44, R25.reuse, 0x2, R50 ;  /* 0x00000002192c7824 */ /* 0x042fe200078e0232 */
[-C--:B------:R-:W-:Y:S01]  /*0e90*/  LEA R42, P1, R48, R22.reuse, 0x1 ;  /* 0x00000016302a7211 */ /* 0x080fe200078208ff */
[----:B------:R1:W5:Y:S01]  /*0ea0*/  LDG.E.U16 R59, desc[UR32][R38.64] ;  /* 0x00000020263b7981 */ /* 0x000362000c1e1500 */
[-C--:B------:R-:W-:Y:S01]  /*0eb0*/  LEA.HI.X.SX32 R41, R46, R23.reuse, 0x1, P0 ;  /* 0x000000172e297211 */ /* 0x080fe200000f0eff */
[C---:B------:R-:W-:Y:S01]  /*0ec0*/  IMAD R46, R25.reuse, 0x2, R44 ;  /* 0x00000002192e7824 */ /* 0x040fe200078e022c */
[-C--:B------:R-:W-:Y:S02]  /*0ed0*/  LEA.HI.X.SX32 R43, R48, R23.reuse, 0x1, P1 ;  /* 0x00000017302b7211 */ /* 0x080fe400008f0eff */
[CC--:B------:R-:W-:Y:S01]  /*0ee0*/  LEA R34, P0, R50.reuse, R22.reuse, 0x1 ;  /* 0x0000001632227211 */ /* 0x0c0fe200078008ff */
[C---:B------:R-:W-:Y:S01]  /*0ef0*/  IMAD R48, R25.reuse, 0x2, R46 ;  /* 0x0000000219307824 */ /* 0x040fe200078e022e */
[----:B------:R-:W5:Y:S02]  /*0f00*/  LDG.E.U16 R60, desc[UR32][R40.64] ;  /* 0x00000020283c7981 */ /* 0x000f64000c1e1500 */
[-C--:B------:R-:W-:Y:S01]  /*0f10*/  LEA.HI.X.SX32 R35, R50, R23.reuse, 0x1, P0 ;  /* 0x0000001732237211 */ /* 0x080fe200000f0eff */
[----:B------:R-:W-:Y:S01]  /*0f20*/  IMAD R50, R25, 0x2, R48 ;  /* 0x0000000219327824 */ /* 0x000fe200078e0230 */
[CC--:B0-----:R-:W-:Y:S01]  /*0f30*/  LEA R36, P0, R44.reuse, R22.reuse, 0x1 ;  /* 0x000000162c247211 */ /* 0x0c1fe200078008ff */
[----:B------:R0:W5:Y:S03]  /*0f40*/  LDG.E.U16 R61, desc[UR32][R42.64] ;  /* 0x000000202a3d7981 */ /* 0x000166000c1e1500 */
[----:B------:R-:W-:Y:S01]  /*0f50*/  LEA.HI.X.SX32 R37, R44, R23, 0x1, P0 ;  /* 0x000000172c257211 */ /* 0x000fe200000f0eff */
[----:B------:R2:W5:Y:S01]  /*0f60*/  LDG.E.U16 R62, desc[UR32][R34.64] ;  /* 0x00000020223e7981 */ /* 0x000562000c1e1500 */
[----:B-1----:R-:W-:-:S02]  /*0f70*/  LEA R38, P0, R46, R22, 0x1 ;  /* 0x000000162e267211 */ /* 0x002fc400078008ff */
[C---:B0-----:R-:W-:Y:S01]  /*0f80*/  LEA R42, R25.reuse, R50, 0x1 ;  /* 0x00000032192a7211 */ /* 0x041fe200078e08ff */
[----:B------:R0:W5:Y:S01]  /*0f90*/  LDG.E.U16 R63, desc[UR32][R36.64] ;  /* 0x00000020243f7981 */ /* 0x000162000c1e1500 */
[-C--:B------:R-:W-:Y:S02]  /*0fa0*/  LEA R44, P1, R48, R22.reuse, 0x1 ;  /* 0x00000016302c7211 */ /* 0x080fe400078208ff */
[-C--:B------:R-:W-:Y:S01]  /*0fb0*/  LEA.HI.X.SX32 R39, R46, R23.reuse, 0x1, P0 ;  /* 0x000000172e277211 */ /* 0x080fe200000f0eff */
[C---:B------:R-:W-:Y:S01]  /*0fc0*/  IMAD R46, R25.reuse, 0x2, R42 ;  /* 0x00000002192e7824 */ /* 0x040fe200078e022a */
[-C--:B------:R-:W-:Y:S02]  /*0fd0*/  LEA R40, P0, R50, R22.reuse, 0x1 ;  /* 0x0000001632287211 */ /* 0x080fe400078008ff */
[-C--:B------:R-:W-:Y:S01]  /*0fe0*/  LEA.HI.X.SX32 R45, R48, R23.reuse, 0x1, P1 ;  /* 0x00000017302d7211 */ /* 0x080fe200008f0eff */
[C---:B------:R-:W-:Y:S01]  /*0ff0*/  IMAD R48, R25.reuse, 0x2, R46 ;  /* 0x0000000219307824 */ /* 0x040fe200078e022e */
[----:B------:R-:W-:Y:S01]  /*1000*/  LEA.HI.X.SX32 R41, R50, R23, 0x1, P0 ;  /* 0x0000001732297211 */ /* 0x000fe200000f0eff */
[----:B------:R-:W5:Y:S01]  /*1010*/  LDG.E.U16 R64, desc[UR32][R38.64] ;  /* 0x0000002026407981 */ /* 0x000f62000c1e1500 */
[----:B--2---:R-:W-:Y:S01]  /*1020*/  LEA R34, P0, R42, R22, 0x1 ;  /* 0x000000162a227211 */ /* 0x004fe200078008ff */
        /* <DEDUP_REMOVED lines=26> */
[-C--:B------:R-:W-:Y:S02]  /*11d0*/  LEA R36, P0, R50, R22.reuse, 0x1 ;  /* 0x0000001632247211 */ /* 0x080fe400078008ff */
[-C--:B------:R-:W-:Y:S01]  /*11e0*/  LEA.HI.X.SX32 R45, R48, R23.reuse, 0x1, P1 ;  /* 0x00000017302d7211 */ /* 0x080fe200008f0eff */
[C---:B------:R-:W-:Y:S01]  /*11f0*/  IMAD R48, R25.reuse, 0x2, R46 ;  /* 0x0000000219307824 */ /* 0x040fe200078e022e */
[----:B------:R-:W-:Y:S01]  /*1200*/  LEA.HI.X.SX32 R37, R50, R23, 0x1, P0 ;  /* 0x0000001732257211 */ /* 0x000fe200000f0eff */
[----:B------:R-:W5:Y:S01]  /*1210*/  LDG.E.U16 R74, desc[UR32][R34.64] ;  /* 0x00000020224a7981 */ /* 0x000f62000c1e1500 */
[----:B0-----:R-:W-:Y:S01]  /*1220*/  LEA R38, P0, R42, R22, 0x1 ;  /* 0x000000162a267211 */ /* 0x001fe200078008ff */
[----:B------:R-:W-:-:S02]  /*1230*/  IMAD R50, R25, 0x2, R48 ;  /* 0x0000000219327824 */ /* 0x000fc400078e0230 */
[----:B------:R0:W5:Y:S01]  /*1240*/  LDG.E.U16 R75, desc[UR32][R44.64] ;  /* 0x000000202c4b7981 */ /* 0x000162000c1e1500 */
[-C--:B------:R-:W-:Y:S02]  /*1250*/  LEA.HI.X.SX32 R39, R42, R23.reuse, 0x1, P0 ;  /* 0x000000172a277211 */ /* 0x080fe400000f0eff */
[C---:B-1----:R-:W-:Y:S01]  /*1260*/  LEA R40, P0, R46.reuse, R22, 0x1 ;  /* 0x000000162e287211 */ /* 0x042fe200078008ff */
[----:B------:R1:W5:Y:S03]  /*1270*/  LDG.E.U16 R76, desc[UR32][R36.64] ;  /* 0x00000020244c7981 */ /* 0x000366000c1e1500 */
[-C--:B------:R-:W-:Y:S01]  /*1280*/  LEA.HI.X.SX32 R41, R46, R23.reuse, 0x1, P0 ;  /* 0x000000172e297211 */ /* 0x080fe200000f0eff */
[----:B------:R2:W5:Y:S01]  /*1290*/  LDG.E.U16 R77, desc[UR32][R38.64] ;  /* 0x00000020264d7981 */ /* 0x000562000c1e1500 */
[C---:B0-----:R-:W-:Y:S02]  /*12a0*/  LEA R44, R25.reuse, R50, 0x1 ;  /* 0x00000032192c7211 */ /* 0x041fe400078e08ff */
[-C--:B------:R-:W-:Y:S01]  /*12b0*/  LEA R34, P0, R50, R22.reuse, 0x1 ;  /* 0x0000001632227211 */ /* 0x080fe200078008ff */
[----:B------:R0:W5:Y:S01]  /*12c0*/  LDG.E.U16 R78, desc[UR32][R40.64] ;  /* 0x00000020284e7981 */ /* 0x000162000c1e1500 */
[----:B------:R-:W-:Y:S01]  /*12d0*/  LEA R42, P1, R48, R22, 0x1 ;  /* 0x00000016302a7211 */ /* 0x000fe200078208ff */
[----:B------:R-:W-:Y:S01]  /*12e0*/  IMAD R46, R25, 0x2, R44 ;  /* 0x00000002192e7824 */ /* 0x000fe200078e022c */
[----:B------:R-:W-:-:S02]  /*12f0*/  LEA.HI.X.SX32 R35, R50, R23, 0x1, P0 ;  /* 0x0000001732237211 */ /* 0x000fc400000f0eff */
[-C--:B-1----:R-:W-:Y:S02]  /*1300*/  LEA R36, P0, R44, R22.reuse, 0x1 ;  /* 0x000000162c247211 */ /* 0x082fe400078008ff */
[-C--:B------:R-:W-:Y:S01]  /*1310*/  LEA.HI.X.SX32 R43, R48, R23.reuse, 0x1, P1 ;  /* 0x00000017302b7211 */ /* 0x080fe200008f0eff */
[C---:B------:R-:W-:Y:S01]  /*1320*/  IMAD R48, R25.reuse, 0x2, R46 ;  /* 0x0000000219307824 */ /* 0x040fe200078e022e */
[-C--:B------:R-:W-:Y:S01]  /*1330*/  LEA.HI.X.SX32 R37, R44, R23.reuse, 0x1, P0 ;  /* 0x000000172c257211 */ /* 0x080fe200000f0eff */
[----:B------:R1:W5:Y:S01]  /*1340*/  LDG.E.U16 R112, desc[UR32][R34.64] ;  /* 0x0000002022707981 */ /* 0x000362000c1e1500 */
[-C--:B--2---:R-:W-:Y:S01]  /*1350*/  LEA R38, P0, R46, R22.reuse, 0x1 ;  /* 0x000000162e267211 */ /* 0x084fe200078008ff */
[C---:B------:R-:W-:Y:S01]  /*1360*/  IMAD R50, R25.reuse, 0x2, R48 ;  /* 0x0000000219327824 */ /* 0x040fe200078e0230 */
[-C--:B------:R-:W-:Y:S01]  /*1370*/  LEA R44, P1, R48, R22.reuse, 0x1 ;  /* 0x00000016302c7211 */ /* 0x080fe200078208ff */
[----:B------:R-:W5:Y:S01]  /*1380*/  LDG.E.U16 R79, desc[UR32][R42.64] ;  /* 0x000000202a4f7981 */ /* 0x000f62000c1e1500 */
[-C--:B------:R-:W-:Y:S01]  /*1390*/  LEA.HI.X.SX32 R39, R46, R23.reuse, 0x1, P0 ;  /* 0x000000172e277211 */ /* 0x080fe200000f0eff */
[C---:B------:R-:W-:Y:S01]  /*13a0*/  IMAD R46, R25.reuse, 0x2, R50 ;  /* 0x00000002192e7824 */ /* 0x040fe200078e0232 */
[----:B------:R-:W-:Y:S01]  /*13b0*/  LEA.HI.X.SX32 R45, R48, R23, 0x1, P1 ;  /* 0x00000017302d7211 */ /* 0x000fe200008f0eff */
[----:B------:R2:W5:Y:S01]  /*13c0*/  LDG.E.U16 R37, desc[UR32][R36.64] ;  /* 0x0000002024257981 */ /* 0x000562000c1e1500 */
[----:B0-----:R-:W-:Y:S01]  /*13d0*/  LEA R40, P0, R50, R22, 0x1 ;  /* 0x0000001632287211 */ /* 0x001fe200078008ff */
[----:B------:R-:W-:-:S02]  /*13e0*/  IMAD R48, R25, 0x2, R46 ;  /* 0x0000000219307824 */ /* 0x000fc400078e022e */
[----:B------:R0:W5:Y:S01]  /*13f0*/  LDG.E.U16 R39, desc[UR32][R38.64] ;  /* 0x0000002026277981 */ /* 0x000162000c1e1500 */
[----:B------:R-:W-:Y:S02]  /*1400*/  LEA.HI.X.SX32 R41, R50, R23, 0x1, P0 ;  /* 0x0000001732297211 */ /* 0x000fe400000f0eff */
[----:B-1----:R-:W-:Y:S01]  /*1410*/  LEA R34, P0, R46, R22, 0x1 ;  /* 0x000000162e227211 */ /* 0x002fe200078008ff */
[----:B------:R-:W5:Y:S01]  /*1420*/  LDG.E.U16 R45, desc[UR32][R44.64] ;  /* 0x000000202c2d7981 */ /* 0x000f62000c1e1500 */
[----:B------:R-:W-:Y:S01]  /*1430*/  LEA R25, R25, R48, 0x1 ;  /* 0x0000003019197211 */ /* 0x000fe200078e08ff */
[----:B--2---:R-:W-:Y:S01]  /*1440*/  IMAD R36, R0, R145, RZ ;  /* 0x0000009100247224 */ /* 0x004fe200078e02ff */
[-C--:B------:R-:W-:Y:S01]  /*1450*/  LEA R42, P1, R48, R22.reuse, 0x1 ;  /* 0x00000016302a7211 */ /* 0x080fe200078208ff */
[----:B------:R1:W5:Y:S01]  /*1460*/  LDG.E.U16 R41, desc[UR32][R40.64] ;  /* 0x0000002028297981 */ /* 0x000362000c1e1500 */
[-C--:B------:R-:W-:Y:S02]  /*1470*/  LEA.HI.X.SX32 R35, R46, R23.reuse, 0x1, P0 ;  /* 0x000000172e237211 */ /* 0x080fe400000f0eff */
[----:B------:R-:W-:Y:S01]  /*1480*/  LEA R22, P0, R25, R22, 0x1 ;  /* 0x0000001619167211 */ /* 0x000fe200078008ff */
[----:B0-----:R-:W-:Y:S01]  /*1490*/  IMAD R38, R145, 0x2, R36 ;  /* 0x0000000291267824 */ /* 0x001fe200078e0224 */
[----:B------:R-:W-:-:S02]  /*14a0*/  LEA.HI.X.SX32 R43, R48, R23, 0x1, P1 ;  /* 0x00000017302b7211 */ /* 0x000fc400008f0eff */
[----:B------:R-:W-:Y:S02]  /*14b0*/  LEA.HI.X.SX32 R23, R25, R23, 0x1, P0 ;  /* 0x0000001719177211 */ /* 0x000fe400000f0eff */
[----:B------:R-:W-:Y:S01]  /*14c0*/  LOP3.LUT R68, R71, 0x7f, RZ, 0xc0, !PT ;  /* 0x0000007f47447812 */ /* 0x000fe200078ec0ff */
[----:B------:R-:W-:Y:S01]  /*14d0*/  IMAD R144, R144, UR12, RZ ;  /* 0x0000000c90907c24 */ /* 0x000fe2000f8e02ff */
[--C-:B------:R-:W-:Y:S01]  /*14e0*/  SHF.R.U32.HI R25, RZ, 0x5, R71.reuse ;  /* 0x00000005ff197819 */ /* 0x100fe20000011647 */
[----:B-1----:R-:W-:Y:S01]  /*14f0*/  IMAD R40, R145, 0x2, R38 ;  /* 0x0000000291287824 */ /* 0x002fe200078e0226 */
[----:B------:R0:W5:Y:S02]  /*1500*/  LDG.E.U16 R43, desc[UR32][R42.64] ;  /* 0x000000202a2b7981 */ /* 0x000164000c1e1500 */
[----:B------:R-:W-:Y:S02]  /*1510*/  R2UR UR20, R25 ;  /* 0x00000000191472ca */ /* 0x000fe400000e0000 */
[----:B------:R-:W-:Y:S01]  /*1520*/  SHF.R.S32.HI R25, RZ, 0x7, R71 ;  /* 0x00000007ff197819 */ /* 0x000fe20000011447 */
[----:B------:R1:W5:Y:S01]  /*1530*/  LDG.E.U16 R50, desc[UR32][R22.64] ;  /* 0x0000002016327981 */ /* 0x000362000c1e1500 */
[----:B------:R-:W-:-:S03]  /*1540*/  IMAD.SHL.U32 R46, R71, 0x2, RZ ;  /* 0x00000002472e7824 */ /* 0x000fc600078e00ff */
[----:B------:R2:W5:Y:S01]  /*1550*/  LDG.E.U16 R35, desc[UR32][R34.64] ;  /* 0x0000002022237981 */ /* 0x000562000c1e1500 */
[----:B0-----:R-:W-:Y:S02]  /*1560*/  IMAD R42, R145, 0x2, R40 ;  /* 0x00000002912a7824 */ /* 0x001fe400078e0228 */
[----:B-1----:R-:W-:Y:S01]  /*1570*/  IMAD R23, R68, UR4, RZ ;  /* 0x0000000444177c24 */ /* 0x002fe2000f8e02ff */
[----:B------:R-:W-:Y:S01]  /*1580*/  SGXT R22, R25, 0x1 ;  /* 0x000000011916781a */ /* 0x000fe20000000200 */
[----:B------:R-:W-:Y:S02]  /*1590*/  IMAD R44, R145, 0x2, R42 ;  /* 0x00000002912c7824 */ /* 0x000fe400078e022a */
[C---:B--2---:R-:W-:Y:S01]  /*15a0*/  IMAD.HI R34, R23.reuse, 0x2, RZ ;  /* 0x0000000217227827 */ /* 0x044fe200078e02ff */
[----:B------:R-:W-:Y:S02]  /*15b0*/  SHF.L.U32 R25, R23, 0x1, RZ ;  /* 0x0000000117197819 */ /* 0x000fe400000006ff */
[----:B------:R-:W-:Y:S01]  /*15c0*/  LOP3.LUT R81, R22, 0x90, RZ, 0xc0, !PT ;  /* 0x0000009016517812 */ /* 0x000fe200078ec0ff */
[----:B------:R-:W-:-:S02]  /*15d0*/  IMAD.SHL.U32 R23, R144, 0x2, RZ ;  /* 0x0000000290177824 */ /* 0x000fc400078e00ff */
[----:B------:R-:W-:Y:S01]  /*15e0*/  IMAD R22, R145, 0x2, R44 ;  /* 0x0000000291167824 */ /* 0x000fe200078e022c */
[----:B------:R-:W-:Y:S01]  /*15f0*/  LOP3.LUT R114, R81, 0x7e, R46, 0x78, !PT ;  /* 0x0000007e51727812 */ /* 0x000fe200078e782e */
[----:B------:R-:W-:Y:S01]  /*1600*/  IMAD.HI R144, R144, 0x2, RZ ;  /* 0x0000000290907827 */ /* 0x000fe200078e02ff */
[----:B------:R-:W-:-:S03]  /*1610*/  IADD3 R25, P0, P1, R25, R82, R23 ;  /* 0x0000005219197210 */ /* 0x000fc6000791e017 */
[----:B------:R-:W-:Y:S01]  /*1620*/  IMAD R46, R145, 0x2, R22 ;  /* 0x00000002912e7824 */ /* 0x000fe200078e0216 */
[----:B------:R-:W-:-:S04]  /*1630*/  IADD3.X R81, PT, PT, R34, R83, R144, P0, P1 ;  /* 0x0000005322517210 */ /* 0x000fc800007e2490 */
[----:B------:R-:W-:Y:S02]  /*1640*/  LEA R34, R145, R46, 0x1 ;  /* 0x0000002e91227211 */ /* 0x000fe400078e08ff */
[----:B------:R-:W-:-:S03]  /*1650*/  LEA R110, P0, R36, R25, 0x1 ;  /* 0x00000019246e7211 */ /* 0x000fc600078008ff */
[C---:B------:R-:W-:Y:S01]  /*1660*/  IMAD R48, R145.reuse, 0x2, R34 ;  /* 0x0000000291307824 */ /* 0x040fe200078e0222 */
[-C--:B------:R-:W-:Y:S02]  /*1670*/  LEA R106, P2, R40, R25.reuse, 0x1 ;  /* 0x00000019286a7211 */ /* 0x080fe400078408ff */
[----:B------:R-:W-:Y:S02]  /*1680*/  LEA R108, P1, R38, R25, 0x1 ;  /* 0x00000019266c7211 */ /* 0x000fe400078208ff */
[-C--:B------:R-:W-:Y:S01]  /*1690*/  LEA.HI.X.SX32 R111, R36, R81.reuse, 0x1, P0 ;  /* 0x00000051246f7211 */ /* 0x080fe200000f0eff */
[C---:B------:R-:W-:Y:S01]  /*16a0*/  IMAD R36, R145.reuse, 0x2, R48 ;  /* 0x0000000291247824 */ /* 0x040fe200078e0230 */
[-C--:B------:R-:W-:Y:S02]  /*16b0*/  LEA.HI.X.SX32 R107, R40, R81.reuse, 0x1, P2 ;  /* 0x00000051286b7211 */ /* 0x080fe400010f0eff */
[----:B------:R-:W-:Y:S01]  /*16c0*/  LEA.HI.X.SX32 R109, R38, R81, 0x1, P1 ;  /* 0x00000051266d7211 */ /* 0x000fe200008f0eff */
[----:B------:R-:W-:Y:S01]  /*16d0*/  IMAD R38, R145, 0x2, R36 ;  /* 0x0000000291267824 */ /* 0x000fe200078e0224 */
[----:B------:R-:W-:-:S02]  /*16e0*/  LEA R100, P2, R22, R25, 0x1 ;  /* 0x0000001916647211 */ /* 0x000fc400078408ff */
[----:B------:R-:W-:Y:S02]  /*16f0*/  LEA R102, P1, R44, R25, 0x1 ;  /* 0x000000192c667211 */ /* 0x000fe400078208ff */
[-C--:B------:R-:W-:Y:S01]  /*1700*/  LEA.HI.X.SX32 R101, R22, R81.reuse, 0x1, P2 ;  /* 0x0000005116657211 */ /* 0x080fe200010f0eff */
[C---:B------:R-:W-:Y:S01]  /*1710*/  IMAD R22, R145.reuse, 0x2, R38 ;  /* 0x0000000291167824 */ /* 0x040fe200078e0226 */
[----:B------:R-:W-:Y:S02]  /*1720*/  LEA.HI.X.SX32 R103, R44, R81, 0x1, P1 ;  /* 0x000000512c677211 */ /* 0x000fe400008f0eff */
[-C--:B------:R-:W-:Y:S02]  /*1730*/  LEA R96, P1, R34, R25.reuse, 0x1 ;  /* 0x0000001922607211 */ /* 0x080fe400078208ff */
[----:B------:R-:W-:Y:S02]  /*1740*/  LEA R40, R145, R22, 0x1 ;  /* 0x0000001691287211 */ /* 0x000fe400078e08ff */
[----:B------:R-:W-:-:S02]  /*1750*/  LEA R104, P0, R42, R25, 0x1 ;  /* 0x000000192a687211 */ /* 0x000fc400078008ff */
[----:B------:R-:W-:Y:S02]  /*1760*/  LEA R94, P2, R48, R25, 0x1 ;  /* 0x00000019305e7211 */ /* 0x000fe400078408ff */
[-C--:B------:R-:W-:Y:S01]  /*1770*/  LEA.HI.X.SX32 R97, R34, R81.reuse, 0x1, P1 ;  /* 0x0000005122617211 */ /* 0x080fe200008f0eff */
[C---:B------:R-:W-:Y:S01]  /*1780*/  IMAD R34, R145.reuse, 0x2, R40 ;  /* 0x0000000291227824 */ /* 0x040fe200078e0228 */
[----:B------:R-:W-:Y:S02]  /*1790*/  LEA.HI.X.SX32 R105, R42, R81, 0x1, P0 ;  /* 0x000000512a697211 */ /* 0x000fe400000f0eff */
[----:B------:R-:W-:Y:S02]  /*17a0*/  LEA R98, P0, R46, R25, 0x1 ;  /* 0x000000192e627211 */ /* 0x000fe400078008ff */
[----:B------:R-:W-:Y:S01]  /*17b0*/  LEA.HI.X.SX32 R95, R48, R81, 0x1, P2 ;  /* 0x00000051305f7211 */ /* 0x000fe200010f0eff */
[----:B------:R-:W-:Y:S01]  /*17c0*/  IMAD R42, R145, 0x2, R34 ;  /* 0x00000002912a7824 */ /* 0x000fe200078e0222 */
[----:B------:R-:W-:-:S02]  /*17d0*/  LEA R88, P2, R22, R25, 0x1 ;  /* 0x0000001916587211 */ /* 0x000fc400078408ff */
[----:B------:R-:W-:Y:S02]  /*17e0*/  LEA.HI.X.SX32 R99, R46, R81, 0x1, P0 ;  /* 0x000000512e637211 */ /* 0x000fe400000f0eff */
[-C--:B------:R-:W-:Y:S02]  /*17f0*/  LEA R92, P0, R36, R25.reuse, 0x1 ;  /* 0x00000019245c7211 */ /* 0x080fe400078008ff */
[----:B------:R-:W-:Y:S02]  /*1800*/  LEA R90, P1, R38, R25, 0x1 ;  /* 0x00000019265a7211 */ /* 0x000fe400078208ff */
[-C--:B------:R-:W-:Y:S01]  /*1810*/  LEA.HI.X.SX32 R89, R22, R81.reuse, 0x1, P2 ;  /* 0x0000005116597211 */ /* 0x080fe200010f0eff */
[----:B------:R-:W-:Y:S01]  /*1820*/  IMAD R22, R145, 0x2, R42 ;  /* 0x0000000291167824 */ /* 0x000fe200078e022a */
[-C--:B------:R-:W-:Y:S02]  /*1830*/  LEA.HI.X.SX32 R93, R36, R81.reuse, 0x1, P0 ;  /* 0x00000051245d7211 */ /* 0x080fe400000f0eff */
[----:B------:R-:W-:-:S02]  /*1840*/  LEA.HI.X.SX32 R91, R38, R81, 0x1, P1 ;  /* 0x00000051265b7211 */ /* 0x000fc400008f0eff */
[-C--:B------:R-:W-:Y:S02]  /*1850*/  LEA R86, P0, R40, R25.reuse, 0x1 ;  /* 0x0000001928567211 */ /* 0x080fe400078008ff */
[-C--:B------:R-:W-:Y:S02]  /*1860*/  LEA R84, P1, R34, R25.reuse, 0x1 ;  /* 0x0000001922547211 */ /* 0x080fe400078208ff */
[-C--:B------:R-:W-:Y:S02]  /*1870*/  LEA R82, P2, R42, R25.reuse, 0x1 ;  /* 0x000000192a527211 */ /* 0x080fe400078408ff */
[----:B------:R-:W-:Y:S02]  /*1880*/  LOP3.LUT R23, R71, 0x40, RZ, 0xc0, !PT ;  /* 0x0000004047177812 */ /* 0x000fe400078ec0ff */
[----:B------:R-:W-:Y:S02]  /*1890*/  LEA R80, P3, R22, R25, 0x1 ;  /* 0x0000001916507211 */ /* 0x000fe400078608ff */
[----:B----4-:R-:W-:-:S02]  /*18a0*/  R2UR UR14, R56 ;  /* 0x00000000380e72ca */ /* 0x010fc400000e0000 */
[-C--:B------:R-:W-:Y:S02]  /*18b0*/  LEA.HI.X.SX32 R87, R40, R81.reuse, 0x1, P0 ;  /* 0x0000005128577211 */ /* 0x080fe400000f0eff */
[-C--:B------:R-:W-:Y:S02]  /*18c0*/  LEA.HI.X.SX32 R85, R34, R81.reuse, 0x1, P1 ;  /* 0x0000005122557211 */ /* 0x080fe400008f0eff */
[-C--:B------:R-:W-:Y:S02]  /*18d0*/  LEA.HI.X.SX32 R83, R42, R81.reuse, 0x1, P2 ;  /* 0x000000512a537211 */ /* 0x080fe400010f0eff */
[----:B------:R-:W-:Y:S01]  /*18e0*/  LEA.HI.X.SX32 R81, R22, R81, 0x1, P3 ;  /* 0x0000005116517211 */ /* 0x000fe200018f0eff */
[----:B------:R-:W-:Y:S01]  /*18f0*/  IMAD R22, R23, 0x100, R114 ;  /* 0x0000010017167824 */ /* 0x000fe200078e0272 */
[----:B------:R-:W-:Y:S06]  /*1900*/  @P5 BRA `(.L_x_5) ;  /* 0x0000000000185947 */ /* 0x000fec0003800000 */
[----:B------:R-:W-:Y:S01]  /*1910*/  ELECT P0, URZ, PT ;  /* 0x0000000000ff782f */ /* 0x000fe20003800000 */
[----:B------:R-:W-:Y:S01]  /*1920*/  HFMA2 R25, -RZ, RZ, 0, 5.9604644775390625e-08 ;  /* 0x00000001ff197431 */ /* 0x000fe200000001ff */
[----:B------:R-:W-:Y:S01]  /*1930*/  UMOV UR4, 0x40 ;  /* 0x0000004000047882 */ /* 0x000fe20000000000 */
[----:B------:R-:W-:Y:S01]  /*1940*/  UVIRTCOUNT.DEALLOC.SMPOOL 0x80 ;  /* 0x000000800000784c */ /* 0x000fe20000000000 */
[----:B------:R-:W-:-:S09]  /*1950*/  ULEA UR4, UR6, UR4, 0x18 ;  /* 0x0000000406047291 */ /* 0x000fd2000f8ec0ff */
[----:B------:R0:W-:Y:S03]  /*1960*/  @P0 STS.U8 [UR4], R25 ;  /* 0x00000019ff000988 */ /* 0x0001e60008000004 */
.L_x_5:
[----:B------:R-:W-:Y:S01]  /*1970*/  USHF.L.U32 UR8, UR20, 0x15, URZ ;  /* 0x0000001514087899 */ /* 0x000fe200080006ff */
[----:B------:R-:W-:Y:S01]  /*1980*/  LOP3.LUT R34, R22, 0x20, RZ, 0x3c, !PT ;  /* 0x0000002016227812 */ /* 0x000fe200078e3cff */
[----:B------:R-:W-:Y:S01]  /*1990*/  ULOP3.LUT UR28, UR20, 0x4, URZ, 0xc0, !UPT ;  /* 0x00000004141c7892 */ /* 0x000fe2000f8ec0ff */
[----:B-----5:R1:W-:Y:S01]  /*19a0*/  STS.U16 [R22+UR13], R3 ;  /* 0x0000000316007988 */ /* 0x0203e2000800040d */
[----:B------:R-:W-:Y:S01]  /*19b0*/  ULOP3.LUT UR8, UR8, 0x600000, URZ, 0xc0, !UPT ;  /* 0x0060000008087892 */ /* 0x000fe2000f8ec0ff */
[----:B------:R-:W-:Y:S01]  /*19c0*/  LOP3.LUT P6, RZ, R71, 0xff, RZ, 0xc0, !PT ;  /* 0x000000ff47ff7812 */ /* 0x000fe200078cc0ff */
[----:B------:R-:W-:Y:S01]  /*19d0*/  UMOV UR4, 0x1 ;  /* 0x0000000100047882 */ /* 0x000fe20000000000 */
[----:B------:R2:W-:Y:S01]  /*19e0*/  STS.U16 [R22+UR13+0x400], R7 ;  /* 0x0004000716007988 */ /* 0x0005e2000800040d */
[----:B------:R-:W-:-:S03]  /*19f0*/  UIADD3 UR15, UPT, UPT, UR14, UR8, URZ ;  /* 0x000000080e0f7290 */ /* 0x000fc6000fffe0ff */
[----:B------:R3:W-:Y:S01]  /*1a00*/  STS.U16 [R22+UR13+0x800], R11 ;  /* 0x0008000b16007988 */ /* 0x0007e2000800040d */
[----:B------:R-:W-:Y:S01]  /*1a10*/  ULEA UR15, UR28, UR15, 0x4 ;  /* 0x0000000f1c0f7291 */ /* 0x000fe2000f8e20ff */
[----:B-1----:R-:W-:Y:S02]  /*1a20*/  PRMT R3, RZ, 0x7610, R3 ;  /* 0x00007610ff037816 */ /* 0x002fe40000000003 */
[----:B------:R1:W-:Y:S01]  /*1a30*/  STS.U16 [R22+UR13+0xc00], R15 ;  /* 0x000c000f16007988 */ /* 0x0003e2000800040d */
[----:B--2---:R-:W-:Y:S02]  /*1a40*/  PRMT R7, RZ, 0x7610, R7 ;  /* 0x00007610ff077816 */ /* 0x004fe40000000007 */
[----:B------:R-:W-:Y:S01]  /*1a50*/  VOTEU.ALL UP0, P6 ;  /* 0x0000000000ff7886 */ /* 0x000fe20003000000 */
[----:B------:R-:W-:Y:S01]  /*1a60*/  STS.U16 [R22+UR13+0x1000], R19 ;  /* 0x0010001316007988 */ /* 0x000fe2000800040d */
[----:B------:R-:W-:Y:S01]  /*1a70*/  VOTEU.ALL UP1, P6 ;  /* 0x0000000000ff7886 */ /* 0x000fe20003020000 */
[----:B---3--:R-:W-:-:S02]  /*1a80*/  PRMT R11, RZ, 0x7610, R11 ;  /* 0x00007610ff0b7816 */ /* 0x008fc4000000000b */
[----:B------:R-:W-:Y:S01]  /*1a90*/  STS.U16 [R22+UR13+0x1400], R26 ;  /* 0x0014001a16007988 */ /* 0x000fe2000800040d */
[----:B------:R-:W-:-:S04]  /*1aa0*/  @!UP0 UIADD3 UR6, UPT, UPT, -UR4, 0x100000, URZ ;  /* 0x0010000004068890 */ /* 0x000fc8000fffe1ff */
[----:B------:R-:W-:Y:S02]  /*1ab0*/  @!UP0 USHF.L.U32 UR7, UR6, 0xb, URZ ;  /* 0x0000000b06078899 */ /* 0x000fe400080006ff */
[----:B------:R-:W-:Y:S01]  /*1ac0*/  @!UP0 USHF.L.U32 UR6, UR6, 0x1, URZ ;  /* 0x0000000106068899 */ /* 0x000fe200080006ff */
[----:B-1----:R-:W-:Y:S01]  /*1ad0*/  PRMT R15, RZ, 0x7610, R15 ;  /* 0x00007610ff0f7816 */ /* 0x002fe2000000000f */
[----:B------:R-:W-:Y:S04]  /*1ae0*/  STS.U16 [R22+UR13+0x1800], R30 ;  /* 0x0018001e16007988 */ /* 0x000fe8000800040d */
[----:B------:R-:W-:Y:S04]  /*1af0*/  STS.U16 [R22+UR13+0x1c00], R47 ;  /* 0x001c002f16007988 */ /* 0x000fe8000800040d */
[----:B------:R-:W-:Y:S04]  /*1b00*/  STS.U16 [R22+UR13+0x2000], R53 ;  /* 0x0020003516007988 */ /* 0x000fe8000800040d */
[----:B------:R-:W-:Y:S04]  /*1b10*/  STS.U16 [R22+UR13+0x2400], R58 ;  /* 0x0024003a16007988 */ /* 0x000fe8000800040d */
[----:B------:R-:W-:Y:S04]  /*1b20*/  STS.U16 [R22+UR13+0x2800], R62 ;  /* 0x0028003e16007988 */ /* 0x000fe8000800040d */
[----:B------:R-:W-:Y:S04]  /*1b30*/  STS.U16 [R22+UR13+0x2c00], R66 ;  /* 0x002c004216007988 */ /* 0x000fe8000800040d */
[----:B------:R-:W-:Y:S04]  /*1b40*/  STS.U16 [R22+UR13+0x3000], R72 ;  /* 0x0030004816007988 */ /* 0x000fe8000800040d */
[----:B------:R1:W-:Y:S04]  /*1b50*/  STS.U16 [R22+UR13+0x3400], R76 ;  /* 0x0034004c16007988 */ /* 0x0003e8000800040d */
[----:B------:R-:W-:Y:S04]  /*1b60*/  STS.U16 [R22+UR13+0x3800], R112 ;  /* 0x0038007016007988 */ /* 0x000fe8000800040d */
[----:B------:R-:W-:Y:S01]  /*1b70*/  STS.U16 [R22+UR13+0x3c00], R41 ;  /* 0x003c002916007988 */ /* 0x000fe2000800040d */
[----:B-1----:R-:W-:-:S03]  /*1b80*/  VIADD R76, R146, 0x80 ;  /* 0x00000080924c7836 */ /* 0x002fc60000000000 */
[----:B------:R1:W-:Y:S02]  /*1b90*/  STS.U16 [R34+UR13+0x100], R4 ;  /* 0x0001000422007988 */ /* 0x0003e4000800040d */
[----:B------:R-:W-:Y:S02]  /*1ba0*/  ISETP.GT.AND P0, PT, R76, RZ, PT ;  /* 0x000000ff4c00720c */ /* 0x000fe40003f04270 */
[----:B------:R2:W-:Y:S04]  /*1bb0*/  STS.U16 [R34+UR13+0x500], R8 ;  /* 0x0005000822007988 */ /* 0x0005e8000800040d */
[----:B------:R3:W-:Y:S01]  /*1bc0*/  STS.U16 [R34+UR13+0x900], R12 ;  /* 0x0009000c22007988 */ /* 0x0007e2000800040d */
[C---:B-1----:R-:W-:Y:S02]  /*1bd0*/  LOP3.LUT R4, R22.reuse, 0x40, RZ, 0x3c, !PT ;  /* 0x0000004016047812 */ /* 0x042fe400078e3cff */
[----:B------:R-:W-:Y:S01]  /*1be0*/  LOP3.LUT R22, R22, 0x60, RZ, 0x3c, !PT ;  /* 0x0000006016167812 */ /* 0x000fe200078e3cff */
[----:B------:R1:W-:Y:S01]  /*1bf0*/  STS.U16 [R34+UR13+0xd00], R16 ;  /* 0x000d001022007988 */ /* 0x0003e2000800040d */
[----:B--2---:R-:W-:-:S03]  /*1c00*/  PRMT R8, RZ, 0x7610, R8 ;  /* 0x00007610ff087816 */ /* 0x004fc60000000008 */
[----:B------:R-:W-:Y:S01]  /*1c10*/  STS.U16 [R34+UR13+0x1100], R20 ;  /* 0x0011001422007988 */ /* 0x000fe2000800040d */
[----:B---3--:R-:W-:-:S03]  /*1c20*/  PRMT R12, RZ, 0x7610, R12 ;  /* 0x00007610ff0c7816 */ /* 0x008fc6000000000c */
[----:B------:R-:W-:Y:S01]  /*1c30*/  STS.U16 [R34+UR13+0x1500], R27 ;  /* 0x0015001b22007988 */ /* 0x000fe2000800040d */
[----:B-1----:R-:W-:-:S03]  /*1c40*/  PRMT R16, RZ, 0x7610, R16 ;  /* 0x00007610ff107816 */ /* 0x002fc60000000010 */
[----:B------:R-:W-:Y:S04]  /*1c50*/  STS.U16 [R34+UR13+0x1900], R31 ;  /* 0x0019001f22007988 */ /* 0x000fe8000800040d */
        /* <DEDUP_REMOVED lines=10> */
[----:B------:R2:W-:Y:S04]  /*1d00*/  STS.U16 [R4+UR13+0x600], R9 ;  /* 0x0006000904007988 */ /* 0x0005e8000800040d */
[----:B------:R3:W-:Y:S01]  /*1d10*/  STS.U16 [R4+UR13+0xa00], R13 ;  /* 0x000a000d04007988 */ /* 0x0007e2000800040d */
[----:B-1----:R-:W-:-:S03]  /*1d20*/  PRMT R5, RZ, 0x7610, R5 ;  /* 0x00007610ff057816 */ /* 0x002fc60000000005 */
        /* <DEDUP_REMOVED lines=21> */
[----:B------:R2:W-:Y:S01]  /*1e80*/  STS.U16 [R22+UR13+0xf00], R18 ;  /* 0x000f001216007988 */ /* 0x0005e2000800040d */
[----:B---3--:R-:W-:-:S03]  /*1e90*/  PRMT R10, RZ, 0x7610, R10 ;  /* 0x00007610ff0a7816 */ /* 0x008fc6000000000a */
[----:B------:R-:W-:Y:S01]  /*1ea0*/  STS.U16 [R22+UR13+0x1300], R24 ;  /* 0x0013001816007988 */ /* 0x000fe2000800040d */
[----:B-1----:R-:W-:-:S03]  /*1eb0*/  PRMT R14, RZ, 0x7610, R14 ;  /* 0x00007610ff0e7816 */ /* 0x002fc6000000000e */
[----:B------:R-:W-:Y:S01]  /*1ec0*/  STS.U16 [R22+UR13+0x1700], R29 ;  /* 0x0017001d16007988 */ /* 0x000fe2000800040d */
[----:B--2---:R-:W-:-:S03]  /*1ed0*/  PRMT R18, RZ, 0x7610, R18 ;  /* 0x00007610ff127816 */ /* 0x004fc60000000012 */
        /* <DEDUP_REMOVED lines=8> */
[----:B------:R2:W-:Y:S04]  /*1f60*/  STS.U16 [R22+UR13+0x3b00], R45 ;  /* 0x003b002d16007988 */ /* 0x0005e8000800040d */
[----:B------:R2:W-:Y:S01]  /*1f70*/  STS.U16 [R22+UR13+0x3f00], R50 ;  /* 0x003f003216007988 */ /* 0x0005e2000800040d */
[----:B------:R-:W-:Y:S01]  /*1f80*/  STTM.x64 tmem[UR15], RZ ;  /* 0x000000ff000079ed */ /* 0x000fe2000834000f */
[----:B------:R-:W3:Y:S02]  /*1f90*/  FENCE.VIEW.ASYNC.T ;  /* 0x00000000000073c6 */ /* 0x000ee40000000200 */
[----:B---3--:R-:W-:Y:S06]  /*1fa0*/  BAR.SYNC.DEFER_BLOCKING 0x0 ;  /* 0x0000000000007b1d */ /* 0x008fec0000010000 */
[----:B------:R-:W3:Y:S02]  /*1fb0*/  FENCE.VIEW.ASYNC.S ;  /* 0x00000000000073c6 */ /* 0x000ee40000000000 */
[----:B---3--:R3:W4:Y:S02]  /*1fc0*/  @!UP1 SYNCS.EXCH.64 URZ, [UR13+0xe000], UR6 ;  /* 0x00e000060dff95b2 */ /* 0x0087240008000100 */
[----:B----4-:R-:W-:Y:S06]  /*1fd0*/  BAR.SYNC.DEFER_BLOCKING 0x0 ;  /* 0x0000000000007b1d */ /* 0x010fec0000010000 */
[----:B------:R-:W4:Y:S04]  /*1fe0*/  @P0 LDG.E.U16 R4, desc[UR32][R110.64] ;  /* 0x000000206e040981 */ /* 0x000f28000c1e1500 */
[----:B------:R-:W2:Y:S04]  /*1ff0*/  @P0 LDG.E.U16 R8, desc[UR32][R102.64] ;  /* 0x0000002066080981 */ /* 0x000ea8000c1e1500 */
        /* <DEDUP_REMOVED lines=13> */
[----:B------:R-:W2:Y:S01]  /*20d0*/  @P0 LDG.E.U16 R17, desc[UR32][R80.64] ;  /* 0x0000002050110981 */ /* 0x000ea2000c1e1500 */
[----:B---3--:R-:W-:-:S04]  /*20e0*/  @!UP0 UIADD3 UR6, UPT, UPT, -UR4, 0x100000, URZ ;  /* 0x0010000004068890 */ /* 0x008fc8000fffe1ff */
[----:B------:R-:W-:Y:S02]  /*20f0*/  @!UP0 USHF.L.U32 UR7, UR6, 0xb, URZ ;  /* 0x0000000b06078899 */ /* 0x000fe400080006ff */
[----:B------:R-:W-:Y:S01]  /*2100*/  @!UP0 USHF.L.U32 UR6, UR6, 0x1, URZ ;  /* 0x0000000106068899 */ /* 0x000fe200080006ff */
[----:B-1----:R-:W-:Y:S01]  /*2110*/  IMAD R75, R23, 0x40, R114 ;  /* 0x00000040174b7824 */ /* 0x002fe200078e0272 */
[----:B------:R-:W-:-:S04]  /*2120*/  @!UP0 UIADD3 UR4, UPT, UPT, -UR4, 0x100000, URZ ;  /* 0x0010000004048890 */ /* 0x000fc8000fffe1ff */
[----:B------:R-:W-:Y:S02]  /*2130*/  @!UP0 USHF.L.U32 UR5, UR4, 0xb, URZ ;  /* 0x0000000b04058899 */ /* 0x000fe400080006ff */
[----:B------:R-:W-:Y:S01]  /*2140*/  @!UP0 USHF.L.U32 UR4, UR4, 0x1, URZ ;  /* 0x0000000104048899 */ /* 0x000fe200080006ff */
[----:B------:R-:W-:Y:S01]  /*2150*/  VOTEU.ALL UP1, P6 ;  /* 0x0000000000ff7886 */ /* 0x000fe20003020000 */
[----:B------:R-:W-:Y:S01]  /*2160*/  ISETP.EQ.U32.AND P1, PT, RZ, UR20, P0 ;  /* 0x00000014ff007c0c */ /* 0x000fe20008722070 */
[----:B------:R-:W-:Y:S01]  /*2170*/  UIADD3 UR16, UPT, UPT, UR14, 0x80, URZ ;  /* 0x000000800e107890 */ /* 0x000fe2000fffe0ff */
[C---:B------:R-:W-:Y:S02]  /*2180*/  LOP3.LUT R74, R75.reuse, 0x20, RZ, 0x3c, !PT ;  /* 0x000000204b4a7812 */ /* 0x040fe400078e3cff */
[C---:B------:R-:W-:Y:S01]  /*2190*/  LOP3.LUT R73, R75.reuse, 0x40, RZ, 0x3c, !PT ;  /* 0x000000404b497812 */ /* 0x040fe200078e3cff */
[----:B------:R-:W-:Y:S01]  /*21a0*/  UIADD3 UR17, UPT, UPT, UR8, UR16, URZ ;  /* 0x0000001008117290 */ /* 0x000fe2000fffe0ff */
[----:B------:R-:W-:Y:S01]  /*21b0*/  LOP3.LUT R72, R75, 0x60, RZ, 0x3c, !PT ;  /* 0x000000604b487812 */ /* 0x000fe200078e3cff */
[----:B------:R1:W3:Y:S01]  /*21c0*/  @!UP1 SYNCS.EXCH.64 URZ, [UR13+0xe008], UR6 ;  /* 0x00e008060dff95b2 */ /* 0x0002e20008000100 */
[----:B------:R-:W-:Y:S01]  /*21d0*/  VOTEU.ALL UP1, P6 ;  /* 0x0000000000ff7886 */ /* 0x000fe20003020000 */
[----:B------:R-:W-:-:S02]  /*21e0*/  ULEA UR17, UR28, UR17, 0x12 ;  /* 0x000000111c117291 */ /* 0x000fc4000f8e90ff */
[----:B-1----:R-:W-:Y:S02]  /*21f0*/  UIADD3 UR7, UPT, UPT, UR13, 0xa000, URZ ;  /* 0x0000a0000d077890 */ /* 0x002fe4000fffe0ff */
[----:B----4-:R1:W-:Y:S04]  /*2200*/  STS.U16 [R75+UR13+0x8000], R4 ;  /* 0x008000044b007988 */ /* 0x0103e8000800040d */
[----:B--2---:R1:W-:Y:S04]  /*2210*/  STS.U16 [R75+UR13+0x8400], R8 ;  /* 0x008400084b007988 */ /* 0x0043e8000800040d */
[----:B------:R1:W-:Y:S04]  /*2220*/  STS.U16 [R75+UR13+0x8800], R12 ;  /* 0x0088000c4b007988 */ /* 0x0003e8000800040d */
        /* <DEDUP_REMOVED lines=12> */
[----:B------:R1:W-:Y:S01]  /*22f0*/  STS.U16 [R72+UR13+0x8f00], R17 ;  /* 0x008f001148007988 */ /* 0x0003e2000800040d */
[----:B---3--:R2:W-:Y:S06]  /*2300*/  MEMBAR.ALL.CTA ;  /* 0x0000000000007992 */ /* 0x0085ec0000008000 */
[----:B--2---:R-:W-:Y:S04]  /*2310*/  FENCE.VIEW.ASYNC.S ;  /* 0x00000000000073c6 */ /* 0x004fe80000000000 */
[----:B------:R-:W2:Y:S02]  /*2320*/  FENCE.VIEW.ASYNC.S ;  /* 0x00000000000073c6 */ /* 0x000ea40000000000 */
[----:B--2---:R1:W2:Y:S02]  /*2330*/  @!UP1 SYNCS.EXCH.64 URZ, [UR13+0xa000], UR4 ;  /* 0x00a000040dff95b2 */ /* 0x0042a40008000100 */
[----:B--2---:R-:W-:Y:S06]  /*2340*/  BAR.SYNC.DEFER_BLOCKING 0x0 ;  /* 0x0000000000007b1d */ /* 0x004fec0000010000 */
[----:B-1----:R-:W-:Y:S05]  /*2350*/  @!P1 BRA `(.L_x_6) ;  /* 0x0000000000dc9947 */ /* 0x002fea0003800000 */
[----:B------:R-:W-:Y:S02]  /*2360*/  USHF.R.U32.HI UR9, URZ, 0x4, UR13 ;  /* 0x00000004ff097899 */ /* 0x000fe4000801160d */
[----:B------:R-:W-:Y:S02]  /*2370*/  UIADD3 UR5, UPT, UPT, UR13, 0x8000, URZ ;  /* 0x000080000d057890 */ /* 0x000fe4000fffe0ff */
[----:B------:R-:W-:Y:S02]  /*2380*/  USGXT.U32 UR9, UR9, 0xe ;  /* 0x0000000e0909789a */ /* 0x000fe40008000000 */
[----:B------:R-:W-:Y:S02]  /*2390*/  USHF.R.U32.HI UR5, URZ, 0x4, UR5 ;  /* 0x00000004ff057899 */ /* 0x000fe40008011605 */
[----:B------:R-:W-:Y:S02]  /*23a0*/  UIADD3 UR36, UP1, UPT, UR9, 0x4000080, URZ ;  /* 0x0400008009247890 */ /* 0x000fe4000ff3e0ff */
[----:B------:R-:W-:Y:S01]  /*23b0*/  USGXT.U32 UR10, UR5, 0xe ;  /* 0x0000000e050a789a */ /* 0x000fe20008000000 */
[----:B------:R-:W-:Y:S01]  /*23c0*/  UMOV UR4, URZ ;  /* 0x000000ff00047c82 */ /* 0x000fe20008000000 */
[----:B------:R-:W-:Y:S01]  /*23d0*/  UMOV UR6, URZ ;  /* 0x000000ff00067c82 */ /* 0x000fe20008000000 */
[----:B------:R-:W-:-:S02]  /*23e0*/  UIADD3.X UR37, UPT, UPT, UR4, 0x40004040, URZ, UP1, !UPT ;  /* 0x4000404004257890 */ /* 0x000fc40008ffe4ff */
[----:B------:R-:W-:Y:S01]  /*23f0*/  UIADD3 UR42, UP1, UPT, UR10, 0x2, URZ ;  /* 0x000000020a2a7890 */ /* 0x000fe2000ff3e0ff */
[----:B------:R-:W-:Y:S01]  /*2400*/  UMOV UR4, UR7 ;  /* 0x0000000700047c82 */ /* 0x000fe20008000000 */
[----:B------:R-:W-:Y:S02]  /*2410*/  UMOV UR5, URZ ;  /* 0x000000ff00057c82 */ /* 0x000fe40008000000 */
[----:B------:R-:W-:Y:S01]  /*2420*/  UIADD3.X UR43, UPT, UPT, UR6, 0x40004040, URZ, UP1, !UPT ;  /* 0x40004040062b7890 */ /* 0x000fe20008ffe4ff */
[----:B------:R-:W-:Y:S01]  /*2430*/  UMOV UR21, UR4 ;  /* 0x0000000400157c82 */ /* 0x000fe20008000000 */
[----:B------:R-:W-:Y:S02]  /*2440*/  ULOP3.LUT UR4, UR9, 0x4000000, URZ, 0xfc, !UPT ;  /* 0x0400000009047892 */ /* 0x000fe4000f8efcff */
[----:B------:R-:W-:Y:S02]  /*2450*/  UIADD3.64 UR44, UPT, UPT, UR36, 0x80, URZ ;  /* 0x00000080242c7897 */ /* 0x000fe4000fffe0ff */
[----:B------:R-:W-:-:S02]  /*2460*/  UIADD3.64 UR46, UPT, UPT, UR42, 0x2, URZ ;  /* 0x000000022a2e7897 */ /* 0x000fc4000fffe0ff */
[----:B------:R-:W-:Y:S02]  /*2470*/  UIADD3.64 UR48, UPT, UPT, UR36, 0x100, URZ ;  /* 0x0000010024307897 */ /* 0x000fe4000fffe0ff */
[----:B------:R-:W-:Y:S02]  /*2480*/  UIADD3.64 UR50, UPT, UPT, UR42, 0x4, URZ ;  /* 0x000000042a327897 */ /* 0x000fe4000fffe0ff */
[----:B------:R-:W-:Y:S02]  /*2490*/  UIADD3.64 UR52, UPT, UPT, UR36, 0x180, URZ ;  /* 0x0000018024347897 */ /* 0x000fe4000fffe0ff */
[----:B------:R-:W-:Y:S02]  /*24a0*/  UIADD3.64 UR54, UPT, UPT, UR42, 0xfe, URZ ;  /* 0x000000fe2a367897 */ /* 0x000fe4000fffe0ff */
[----:B------:R-:W-:Y:S02]  /*24b0*/  UIADD3.64 UR56, UPT, UPT, UR36, 0x200, URZ ;  /* 0x0000020024387897 */ /* 0x000fe4000fffe0ff */
[----:B------:R-:W-:-:S02]  /*24c0*/  UIADD3.64 UR58, UPT, UPT, UR42, 0x100, URZ ;  /* 0x000001002a3a7897 */ /* 0x000fc4000fffe0ff */
[----:B------:R-:W-:Y:S02]  /*24d0*/  UIADD3.64 UR60, UPT, UPT, UR36, 0x280, URZ ;  /* 0x00000280243c7897 */ /* 0x000fe4000fffe0ff */
[----:B------:R-:W-:Y:S01]  /*24e0*/  UIADD3.64 UR62, UPT, UPT, UR42, 0x102, URZ ;  /* 0x000001022a3e7897 */ /* 0x000fe2000fffe0ff */
[----:B------:R-:W-:Y:S01]  /*24f0*/  UMOV UR26, 0x0 ;  /* 0x00000000001a7882 */ /* 0x000fe20000000000 */
[----:B------:R-:W-:Y:S01]  /*2500*/  UMOV UR27, 0x8088010 ;  /* 0x08088010001b7882 */ /* 0x000fe20000000000 */
[----:B------:R-:W-:Y:S01]  /*2510*/  UIADD3.64 UR64, UPT, UPT, UR36, 0x300, URZ ;  /* 0x0000030024407897 */ /* 0x000fe2000fffe0ff */
[----:B------:R-:W-:Y:S01]  /*2520*/  UMOV UR5, 0x40004040 ;  /* 0x4000404000057882 */ /* 0x000fe20000000000 */
[----:B------:R-:W-:Y:S01]  /*2530*/  UIADD3.64 UR66, UPT, UPT, UR42, 0x104, URZ ;  /* 0x000001042a427897 */ /* 0x000fe2000fffe0ff */
[----:B------:R-:W-:Y:S01]  /*2540*/  UMOV UR11, 0x40004040 ;  /* 0x40004040000b7882 */ /* 0x000fe20000000000 */
[----:B------:R-:W-:Y:S01]  /*2550*/  UMOV UR24, 0x0 ;  /* 0x0000000000187882 */ /* 0x000fe20000000000 */
[----:B------:R-:W-:Y:S01]  /*2560*/  UMOV UR25, 0x8088010 ;  /* 0x0808801000197882 */ /* 0x000fe20000000000 */
[----:B------:R-:W-:Y:S01]  /*2570*/  UMOV UR22, 0x0 ;  /* 0x0000000000167882 */ /* 0x000fe20000000000 */
[----:B------:R-:W-:Y:S01]  /*2580*/  UMOV UR23, 0x8088010 ;  /* 0x0808801000177882 */ /* 0x000fe20000000000 */
[----:B------:R1:W-:Y:S01]  /*2590*/  UTCHMMA gdesc[UR4], gdesc[UR10], tmem[UR16], tmem[UR26], idesc[UR27], !UPT ;  /* 0x00ff1a0a040075ea */ /* 0x0003e2000f800010 */
[----:B------:R-:W-:Y:S01]  /*25a0*/  UMOV UR18, 0x0 ;  /* 0x0000000000127882 */ /* 0x000fe20000000000 */
[----:B------:R-:W-:Y:S01]  /*25b0*/  UMOV UR19, 0x8088010 ;  /* 0x0808801000137882 */ /* 0x000fe20000000000 */
[----:B------:R1:W-:Y:S01]  /*25c0*/  UTCHMMA gdesc[UR36], gdesc[UR42], tmem[UR16], tmem[UR24], idesc[UR25], UPT ;  /* 0x00ff182a240075ea */ /* 0x0003e2000b800010 */
        /* <DEDUP_REMOVED lines=12> */
[----:B------:R1:W-:Y:S01]  /*2690*/  UTCHMMA gdesc[UR60], gdesc[UR62], tmem[UR16], tmem[UR40], idesc[UR41], UPT ;  /* 0x00ff283e3c0075ea */ /* 0x0003e2000b800010 */
[----:B------:R1:W-:Y:S01]  /*26a0*/  UTCHMMA gdesc[UR64], gdesc[UR66], tmem[UR16], tmem[UR38], idesc[UR39], UPT ;  /* 0x00ff2642400075ea */ /* 0x0003e2000b800010 */
[----:B------:R1:W-:Y:S01]  /*26b0*/  UTCBAR [UR21], URZ ;  /* 0x000000ff150073e9 */ /* 0x0003e200080000ff */
[----:B------:R-:W-:Y:S01]  /*26c0*/  NOP ;  /* 0x0000000000007918 */ /* 0x000fe20000000000 */
.L_x_6:
[----:B------:R-:W-:Y:S05]  /*26d0*/  @!P0 BRA `(.L_x_7) ;  /* 0x0000000000088947 */ /* 0x000fea0003800000 */
[----:B------:R-:W2:Y:S02]  /*26e0*/  SYNCS.PHASECHK.TRANS64.TRYWAIT P2, [UR13+0xa000], RZ ;  /* 0x00a000ffff0075a7 */ /* 0x000ea4000804110d */
[----:B--2---:R-:W-:Y:S05]  /*26f0*/  @!P2 BRA `(.L_x_8) ;  /* 0x000000600018a947 */ /* 0x004fea0003800000 */
.L_x_7:
[----:B------:R-:W-:Y:S01]  /*2700*/  BAR.SYNC.DEFER_BLOCKING 0x0 ;  /* 0x0000000000007b1d */ /* 0x000fe20000010000 */
[C---:B------:R-:W-:Y:S01]  /*2710*/  LOP3.LUT R20, R71.reuse, 0x6f, RZ, 0xc0, !PT ;  /* 0x0000006f47147812 */ /* 0x040fe200078ec0ff */
[----:B------:R-:W-:Y:S01]  /*2720*/  UIADD3 UR6, UPT, UPT, UR20, 0x18, URZ ;  /* 0x0000001814067890 */ /* 0x000fe2000fffe0ff */
[C---:B------:R-:W-:Y:S02]  /*2730*/  LOP3.LUT R3, R71.reuse, 0x80, RZ, 0xc0, !PT ;  /* 0x0000008047037812 */ /* 0x040fe400078ec0ff */
[----:B------:R-:W-:Y:S01]  /*2740*/  LOP3.LUT R77, R71, 0x10, RZ, 0xc0, !PT ;  /* 0x00000010474d7812 */ /* 0x000fe200078ec0ff */
[----:B-1----:R-:W1:Y:S01]  /*2750*/  LDCU UR4, c[0x0][0x3a8] ;  /* 0x00007500ff0477ac */ /* 0x002e620008000800 */
[----:B------:R-:W-:Y:S01]  /*2760*/  LEA.HI R21, R3, R20, RZ, 0x1d ;  /* 0x0000001403157211 */ /* 0x000fe200078fe8ff */
[----:B------:R-:W-:Y:S01]  /*2770*/  LDTM.16dp32bit_t0_t15.x16 R4, tmem[UR17] ;  /* 0x00000011000479ee */ /* 0x000fe20008a00000 */
[----:B------:R-:W1:Y:S01]  /*2780*/  LDTM.16dp32bit_t16_t31.x16 R4, tmem[UR17+0x10] ;  /* 0x00001011000479ee */ /* 0x000e620008a20000 */
[C---:B------:R-:W-:Y:S01]  /*2790*/  LOP3.LUT R23, R77.reuse, 0x2, RZ, 0xfc, !PT ;  /* 0x000000024d177812 */ /* 0x040fe200078efcff */
[----:B------:R-:W2:Y:S01]  /*27a0*/  LDCU.64 UR10, c[0x0][0x3d0] ;  /* 0x00007a00ff0a77ac */ /* 0x000ea20008000a00 */
[C---:B0-----:R-:W-:Y:S01]  /*27b0*/  LOP3.LUT R25, R77.reuse, 0x4, RZ, 0xfc, !PT ;  /* 0x000000044d197812 */ /* 0x041fe200078efcff */
[----:B------:R-:W-:Y:S01]  /*27c0*/  IMAD.IADD R78, R146, 0x1, R21 ;  /* 0x00000001924e7824 */ /* 0x000fe200078e0215 */
[----:B------:R-:W-:Y:S01]  /*27d0*/  LOP3.LUT R21, R77, 0x3, RZ, 0xfc, !PT ;  /* 0x000000034d157812 */ /* 0x000fe200078efcff */
[----:B------:R-:W0:Y:S01]  /*27e0*/  LDC R33, c[0x0][0x3d8] ;  /* 0x0000f600ff217b82 */ /* 0x000e220000000800 */
[----:B------:R-:W-:-:S02]  /*27f0*/  SHF.R.U32.HI R79, RZ, 0x2, R71 ;  /* 0x00000002ff4f7819 */ /* 0x000fc40000011647 */
[C---:B------:R-:W-:Y:S02]  /*2800*/  ISETP.GE.AND P4, PT, R78.reuse, R23, PT ;  /* 0x000000174e00720c */ /* 0x040fe40003f86270 */
[C---:B------:R-:W-:Y:S02]  /*2810*/  ISETP.GE.AND P3, PT, R78.reuse, R21, PT ;  /* 0x000000154e00720c */ /* 0x040fe40003f66270 */
[----:B------:R-:W-:Y:S01]  /*2820*/  LOP3.LUT R21, R77, 0x5, RZ, 0xfc, !PT ;  /* 0x000000054d157812 */ /* 0x000fe200078efcff */
[----:B------:R-:W3:Y:S01]  /*2830*/  LDC.64 R30, c[0x0][0x390] ;  /* 0x0000e400ff1e7b82 */ /* 0x000ee20000000a00 */
[----:B------:R-:W-:Y:S02]  /*2840*/  ISETP.GE.AND P2, PT, R78, R25, PT ;  /* 0x000000194e00720c */ /* 0x000fe40003f46270 */
[----:B------:R-:W-:Y:S02]  /*2850*/  PRMT R26, RZ, 0x7610, R26 ;  /* 0x00007610ff1a7816 */ /* 0x000fe4000000001a */
[----:B------:R-:W-:-:S02]  /*2860*/  PRMT R28, RZ, 0x7610, R28 ;  /* 0x00007610ff1c7816 */ /* 0x000fc4000000001c */
[----:B------:R-:W-:Y:S01]  /*2870*/  PRMT R32, RZ, 0x7610, R32 ;  /* 0x00007610ff207816 */ /* 0x000fe20000000020 */
[----:B------:R-:W4:Y:S01]  /*2880*/  @!P6 SYNCS.CCTL.IV [UR13+0xa000] ;  /* 0x00a00000ff00e9b1 */ /* 0x000f22000800000d */
[----:B------:R-:W-:Y:S01]  /*2890*/  NOP ;  /* 0x0000000000007918 */ /* 0x000fe20000000000 */
[----:B-1----:R-:W-:Y:S01]  /*28a0*/  FMUL R6, R6, UR4 ;  /* 0x0000000406067c20 */ /* 0x002fe20008400000 */
[----:B------:R-:W-:Y:S01]  /*28b0*/  FMUL R20, R7, UR4 ;  /* 0x0000000407147c20 */ /* 0x000fe20008400000 */
[----:B------:R-:W-:Y:S01]  /*28c0*/  LOP3.LUT R7, R77, 0x6, RZ, 0xfc, !PT ;  /* 0x000000064d077812 */ /* 0x000fe200078efcff */
[----:B------:R-:W-:Y:S01]  /*28d0*/  FMUL R8, R8, UR4 ;  /* 0x0000000408087c20 */ /* 0x000fe20008400000 */
[----:B------:R-:W-:Y:S01]  /*28e0*/  FMUL R10, R10, UR4 ;  /* 0x000000040a0a7c20 */ /* 0x000fe20008400000 */
[----:B------:R-:W-:Y:S01]  /*28f0*/  FSEL R23, R6, -INF , P4 ;  /* 0xff80000006177808 */ /* 0x000fe20002000000 */
[----:B------:R-:W-:Y:S01]  /*2900*/  FMUL R6, R9, UR4 ;  /* 0x0000000409067c20 */ /* 0x000fe20008400000 */
[----:B------:R-:W-:Y:S01]  /*2910*/  ISETP.GE.AND P4, PT, R78, R21, PT ;  /* 0x000000154e00720c */ /* 0x000fe20003f86270 */
[----:B------:R-:W-:Y:S01]  /*2920*/  FMUL R12, R12, UR4 ;  /* 0x000000040c0c7c20 */ /* 0x000fe20008400000 */
[----:B------:R-:W-:Y:S01]  /*2930*/  FSEL R21, R20, -INF , P3 ;  /* 0xff80000014157808 */ /* 0x000fe20001800000 */
[----:B------:R-:W-:Y:S01]  /*2940*/  FMUL R13, R13, UR4 ;  /* 0x000000040d0d7c20 */ /* 0x000fe20008400000 */
[----:B------:R-:W-:Y:S01]  /*2950*/  ISETP.GE.AND P3, PT, R78, R7, PT ;  /* 0x000000074e00720c */ /* 0x000fe20003f66270 */
[----:B------:R-:W-:Y:S01]  /*2960*/  FMUL R4, R4, UR4 ;  /* 0x0000000404047c20 */ /* 0x000fe20008400000 */
[----:B------:R-:W-:Y:S01]  /*2970*/  LOP3.LUT R7, R77, 0x7, RZ, 0xfc, !PT ;  /* 0x000000074d077812 */ /* 0x000fe200078efcff */
[----:B------:R-:W-:Y:S01]  /*2980*/  FMUL R11, R11, UR4 ;  /* 0x000000040b0b7c20 */ /* 0x000fe20008400000 */
[----:B------:R-:W-:Y:S01]  /*2990*/  FSEL R20, R8, -INF , P2 ;  /* 0xff80000008147808 */ /* 0x000fe20001000000 */
[----:B------:R-:W-:Y:S01]  /*29a0*/  FMUL R14, R14, UR4 ;  /* 0x000000040e0e7c20 */ /* 0x000fe20008400000 */
[----:B------:R-:W-:Y:S01]  /*29b0*/  ISETP.GE.AND P2, PT, R78, R7, PT ;  /* 0x000000074e00720c */ /* 0x000fe20003f46270 */
[----:B------:R-:W-:Y:S01]  /*29c0*/  FMUL R15, R15, UR4 ;  /* 0x000000040f0f7c20 */ /* 0x000fe20008400000 */
[C---:B------:R-:W-:Y:S01]  /*29d0*/  LOP3.LUT R9, R77.reuse, 0x8, RZ, 0xfc, !PT ;  /* 0x000000084d097812 */ /* 0x040fe200078efcff */
[----:B------:R-:W-:Y:S01]  /*29e0*/  FMUL R16, R16, UR4 ;  /* 0x0000000410107c20 */ /* 0x000fe20008400000 */
[----:B------:R-:W-:Y:S01]  /*29f0*/  LOP3.LUT R7, R77, 0x9, RZ, 0xfc, !PT ;  /* 0x000000094d077812 */ /* 0x000fe200078efcff */
[----:B------:R-:W-:Y:S01]  /*2a00*/  FMUL R17, R17, UR4 ;  /* 0x0000000411117c20 */ /* 0x000fe20008400000 */
[----:B------:R-:W-:Y:S01]  /*2a10*/  FSEL R25, R6, -INF , P4 ;  /* 0xff80000006197808 */ /* 0x000fe20002000000 */
[----:B------:R-:W-:Y:S01]  /*2a20*/  FMUL R6, R5, UR4 ;  /* 0x0000000405067c20 */ /* 0x000fe20008400000 */
[----:B------:R-:W-:Y:S01]  /*2a30*/  FSEL R22, R10, -INF , P3 ;  /* 0xff8000000a167808 */ /* 0x000fe20001800000 */
[----:B------:R-:W-:Y:S01]  /*2a40*/  FMUL R18, R18, UR4 ;  /* 0x0000000412127c20 */ /* 0x000fe20008400000 */
[C---:B------:R-:W-:Y:S01]  /*2a50*/  ISETP.GE.AND P4, PT, R78.reuse, R9, PT ;  /* 0x000000094e00720c */ /* 0x040fe20003f86270 */
[----:B------:R-:W-:Y:S01]  /*2a60*/  FMUL R19, R19, UR4 ;  /* 0x0000000413137c20 */ /* 0x000fe20008400000 */
[----:B------:R-:W-:Y:S01]  /*2a70*/  ISETP.GE.AND P3, PT, R78, R7, PT ;  /* 0x000000074e00720c */ /* 0x000fe20003f66270 */
[----:B--2---:R-:W-:Y:S01]  /*2a80*/  UIMAD UR4, UR12, UR10, URZ ;  /* 0x0000000a0c0472a4 */ /* 0x004fe2000f8e02ff */
[----:B------:R-:W-:-:S02]  /*2a90*/  FSEL R24, R12, -INF , P4 ;  /* 0xff8000000c187808 */ /* 0x000fc40002000000 */
[----:B------:R-:W-:Y:S01]  /*2aa0*/  FSEL R29, R13, -INF , P3 ;  /* 0xff8000000d1d7808 */ /* 0x000fe20001800000 */
[----:B------:R-:W-:Y:S01]  /*2ab0*/  USHF.L.U32 UR9, UR4, 0x1, URZ ;  /* 0x0000000104097899 */ /* 0x000fe200080006ff */
[CC--:B------:R-:W-:Y:S01]  /*2ac0*/  ISETP.GE.AND P4, PT, R78.reuse, R77.reuse, PT ;  /* 0x0000004d4e00720c */ /* 0x0c0fe20003f86270 */
[----:B------:R-:W-:Y:S01]  /*2ad0*/  UIMAD.WIDE UR4, UR4, 0x2, URZ ;  /* 0x00000002040478a5 */ /* 0x000fe2000f8e02ff */
[----:B------:R-:W-:Y:S01]  /*2ae0*/  ISETP.GT.AND P3, PT, R78, R77, PT ;  /* 0x0000004d4e00720c */ /* 0x000fe20003f64270 */
[----:B------:R-:W-:Y:S01]  /*2af0*/  UIADD3 UR4, UPT, UPT, UR20, 0x58, URZ ;  /* 0x0000005814047890 */ /* 0x000fe2000fffe0ff */
[----:B------:R-:W-:Y:S02]  /*2b00*/  FSEL R13, R4, -INF , P4 ;  /* 0xff800000040d7808 */ /* 0x000fe40002000000 */
[----:B------:R-:W-:Y:S02]  /*2b10*/  FSEL R12, R6, -INF , P3 ;  /* 0xff800000060c7808 */ /* 0x000fe40001800000 */
[----:B------:R-:W-:Y:S01]  /*2b20*/  LOP3.LUT R9, R77, 0xa, RZ, 0xfc, !PT ;  /* 0x0000000a4d097812 */ /* 0x000fe200078efcff */
[----:B0-----:R-:W-:Y:S01]  /*2b30*/  IMAD R10, R33, UR4, RZ ;  /* 0x00000004210a7c24 */ /* 0x001fe2000f8e02ff */
[----:B------:R-:W-:-:S02]  /*2b40*/  FMNMX3 R4, R13, R12, R23, !PT ;  /* 0x0000000c0d047276 */ /* 0x000fc40007800017 */
[----:B------:R-:W-:Y:S02]  /*2b50*/  LOP3.LUT R5, R77, 0xc, RZ, 0xfc, !PT ;  /* 0x0000000c4d057812 */ /* 0x000fe400078efcff */
[----:B------:R-:W-:Y:S02]  /*2b60*/  FMNMX3 R4, R4, R21, R20, !PT ;  /* 0x0000001504047276 */ /* 0x000fe40007800014 */
[----:B------:R-:W-:Y:S02]  /*2b70*/  FSEL R27, R11, -INF , P2 ;  /* 0xff8000000b1b7808 */ /* 0x000fe40001000000 */
[----:B------:R-:W-:Y:S02]  /*2b80*/  LOP3.LUT R7, R77, 0xb, RZ, 0xfc, !PT ;  /* 0x0000000b4d077812 */ /* 0x000fe400078efcff */
[----:B------:R-:W-:Y:S02]  /*2b90*/  ISETP.GE.AND P2, PT, R78, R9, PT ;  /* 0x000000094e00720c */ /* 0x000fe40003f46270 */
[----:B------:R-:W-:-:S02]  /*2ba0*/  FMNMX3 R4, R4, R25, R22, !PT ;  /* 0x0000001904047276 */ /* 0x000fc40007800016 */
[C---:B------:R-:W-:Y:S02]  /*2bb0*/  ISETP.GE.AND P3, PT, R78.reuse, R5, PT ;  /* 0x000000054e00720c */ /* 0x040fe40003f66270 */
[----:B------:R-:W-:Y:S02]  /*2bc0*/  ISETP.GE.AND P4, PT, R78, R7, PT ;  /* 0x000000074e00720c */ /* 0x000fe40003f86270 */
[C---:B------:R-:W-:Y:S02]  /*2bd0*/  LOP3.LUT R5, R77.reuse, 0xd, RZ, 0xfc, !PT ;  /* 0x0000000d4d057812 */ /* 0x040fe400078efcff */
[----:B------:R-:W-:Y:S02]  /*2be0*/  LOP3.LUT R7, R77, 0xe, RZ, 0xfc, !PT ;  /* 0x0000000e4d077812 */ /* 0x000fe400078efcff */
[----:B------:R-:W-:Y:S02]  /*2bf0*/  FSEL R14, R14, -INF , P2 ;  /* 0xff8000000e0e7808 */ /* 0x000fe40001000000 */
[----:B------:R-:W-:-:S02]  /*2c00*/  FMNMX3 R4, R4, R27, R24, !PT ;  /* 0x0000001b04047276 */ /* 0x000fc40007800018 */
[C---:B------:R-:W-:Y:S02]  /*2c10*/  ISETP.GE.AND P2, PT, R78.reuse, R5, PT ;  /* 0x000000054e00720c */ /* 0x040fe40003f46270 */
[----:B------:R-:W-:Y:S02]  /*2c20*/  FSEL R15, R15, -INF , P4 ;  /* 0xff8000000f0f7808 */ /* 0x000fe40002000000 */
[----:B------:R-:W-:Y:S02]  /*2c30*/  ISETP.GE.AND P4, PT, R78, R7, PT ;  /* 0x000000074e00720c */ /* 0x000fe40003f86270 */
[----:B------:R-:W-:Y:S02]  /*2c40*/  LOP3.LUT R5, R77, 0xf, RZ, 0xfc, !PT ;  /* 0x0000000f4d057812 */ /* 0x000fe400078efcff */
[----:B------:R-:W-:Y:S02]  /*2c50*/  FSEL R16, R16, -INF , P3 ;  /* 0xff80000010107808 */ /* 0x000fe40001800000 */
[----:B------:R-:W-:-:S02]  /*2c60*/  FMNMX3 R4, R4, R29, R14, !PT ;  /* 0x0000001d04047276 */ /* 0x000fc4000780000e */
[----:B------:R-:W-:Y:S02]  /*2c70*/  ISETP.GE.AND P3, PT, R78, R5, PT ;  /* 0x000000054e00720c */ /* 0x000fe40003f66270 */
[----:B------:R-:W-:Y:S02]  /*2c80*/  FSEL R17, R17, -INF , P2 ;  /* 0xff80000011117808 */ /* 0x000fe40001000000 */
[----:B------:R-:W-:Y:S02]  /*2c90*/  FSEL R18, R18, -INF , P4 ;  /* 0xff80000012127808 */ /* 0x000fe40002000000 */
[----:B------:R-:W-:Y:S02]  /*2ca0*/  FMNMX3 R4, R4, R15, R16, !PT ;  /* 0x0000000f04047276 */ /* 0x000fe40007800010 */
[----:B------:R-:W-:Y:S02]  /*2cb0*/  FSEL R19, R19, -INF , P3 ;  /* 0xff80000013137808 */ /* 0x000fe40001800000 */
[----:B------:R-:W-:-:S02]  /*2cc0*/  FMNMX3 R4, R4, R17, R18, !PT ;  /* 0x0000001104047276 */ /* 0x000fc40007800012 */
[----:B------:R-:W-:Y:S02]  /*2cd0*/  LOP3.LUT R6, R79, 0x38, RZ, 0xc0, !PT ;  /* 0x000000384f067812 */ /* 0x000fe400078ec0ff */
[----:B------:R-:W-:Y:S02]  /*2ce0*/  FMNMX R144, R19, R4, !PT ;  /* 0x0000000413907209 */ /* 0x000fe40007800000 */
[--C-:B------:R-:W-:Y:S02]  /*2cf0*/  LOP3.LUT R6, R6, 0x1f, R71.reuse, 0xf8, !PT ;  /* 0x0000001f06067812 */ /* 0x100fe400078ef847 */
[----:B------:R-:W-:Y:S01]  /*2d00*/  LOP3.LUT R4, R71, 0x1f, RZ, 0xc0, !PT ;  /* 0x0000001f47047812 */ /* 0x000fe200078ec0ff */
[----:B------:R-:W0:Y:S01]  /*2d10*/  SHFL.BFLY PT, R9, R144, 0x10, 0x1f ;  /* 0x0e001f0090097f89 */ /* 0x000e2200000e0000 */
[--C-:B------:R-:W-:Y:S01]  /*2d20*/  SHF.R.U32.HI R8, RZ, 0x5, R71.reuse ;  /* 0x00000005ff087819 */ /* 0x100fe20000011647 */
[----:B------:R-:W-:Y:S01]  /*2d30*/  IMAD.SHL.U32 R69, R6, 0x10, RZ ;  /* 0x0000001006457824 */ /* 0x000fe200078e00ff */
[----:B------:R-:W-:Y:S01]  /*2d40*/  SHF.R.U32.HI R7, RZ, 0x1, R71 ;  /* 0x00000001ff077819 */ /* 0x000fe20000011647 */
[----:B------:R-:W-:Y:S01]  /*2d50*/  IMAD R5, R4, UR11, RZ ;  /* 0x0000000b04057c24 */ /* 0x000fe2000f8e02ff */
[----:B------:R-:W-:-:S02]  /*2d60*/  SGXT.U32 R4, R8, 0x3 ;  /* 0x000000030804781a */ /* 0x000fc40000000000 */
[----:B------:R-:W-:Y:S02]  /*2d70*/  LOP3.LUT R6, R69, 0x1b0, RZ, 0xc0, !PT ;  /* 0x000001b045067812 */ /* 0x000fe400078ec0ff */
[----:B------:R-:W-:Y:S01]  /*2d80*/  PRMT R34, RZ, 0x7610, R34 ;  /* 0x00007610ff227816 */ /* 0x000fe20000000022 */
[----:B------:R-:W-:Y:S01]  /*2d90*/  IMAD R4, R4, R33, RZ ;  /* 0x0000002104047224 */ /* 0x000fe200078e02ff */
[----:B------:R-:W-:Y:S01]  /*2da0*/  LOP3.LUT R70, R6, 0x40, R7, 0xf8, !PT ;  /* 0x0000004006467812 */ /* 0x000fe200078ef807 */
[C---:B------:R-:W-:Y:S01]  /*2db0*/  IMAD.HI R6, R5.reuse, 0x2, RZ ;  /* 0x0000000205067827 */ /* 0x040fe200078e02ff */
[----:B------:R-:W-:Y:S02]  /*2dc0*/  SHF.L.U32 R7, R5, 0x1, RZ ;  /* 0x0000000105077819 */ /* 0x000fe400000006ff */
[----:B------:R-:W-:Y:S01]  /*2dd0*/  PRMT R36, RZ, 0x7610, R36 ;  /* 0x00007610ff247816 */ /* 0x000fe20000000024 */
[----:B------:R-:W-:Y:S01]  /*2de0*/  IMAD R5, R33, 0x8, R4 ;  /* 0x0000000821057824 */ /* 0x000fe200078e0204 */
[----:B---3--:R-:W-:Y:S01]  /*2df0*/  IADD3 R115, P2, P3, R7, UR9, R30 ;  /* 0x0000000907737c10 */ /* 0x008fe2000fb5e01e */
[C---:B------:R-:W-:Y:S01]  /*2e00*/  IMAD R7, R33.reuse, UR6, RZ ;  /* 0x0000000621077c24 */ /* 0x040fe2000f8e02ff */
[----:B------:R-:W-:Y:S01]  /*2e10*/  UIADD3 UR9, UPT, UPT, UR20, 0x38, URZ ;  /* 0x0000003814097890 */ /* 0x000fe2000fffe0ff */
[----:B------:R-:W-:Y:S01]  /*2e20*/  VIADD R70, R70, UR13 ;  /* 0x0000000d46467c36 */ /* 0x000fe20008000000 */
[----:B------:R-:W-:Y:S01]  /*2e30*/  IADD3.X R31, PT, PT, R6, UR5, R31, P2, P3 ;  /* 0x00000005061f7c10 */ /* 0x000fe200097e641f */
[----:B------:R-:W-:Y:S01]  /*2e40*/  IMAD R6, R33, 0x8, R5 ;  /* 0x0000000821067824 */ /* 0x000fe200078e0205 */
[-C--:B------:R-:W-:Y:S01]  /*2e50*/  LEA R136, P4, R7, R115.reuse, 0x1 ;  /* 0x0000007307887211 */ /* 0x080fe200078808ff */
[----:B------:R-:W-:Y:S01]  /*2e60*/  UIADD3 UR5, UPT, UPT, UR20, 0x78, URZ ;  /* 0x0000007814057890 */ /* 0x000fe2000fffe0ff */
[----:B0-----:R-:W-:Y:S01]  /*2e70*/  FMNMX3 R144, R144, -INF , R9, !PT ;  /* 0xff80000090907876 */ /* 0x001fe20007800009 */
[C---:B------:R-:W-:Y:S01]  /*2e80*/  IMAD R8, R33.reuse, 0x10, R6 ;  /* 0x0000001021087824 */ /* 0x040fe200078e0206 */
[----:B------:R-:W-:Y:S01]  /*2e90*/  LEA R142, P3, R4, R115, 0x1 ;  /* 0x00000073048e7211 */ /* 0x000fe200078608ff */
[----:B------:R-:W-:Y:S01]  /*2ea0*/  IMAD R9, R33, UR9, RZ ;  /* 0x0000000921097c24 */ /* 0x000fe2000f8e02ff */
[-C--:B------:R-:W-:Y:S01]  /*2eb0*/  LEA.HI.X.SX32 R137, R7, R31.reuse, 0x1, P4 ;  /* 0x0000001f07897211 */ /* 0x080fe200020f0eff */
[----:B------:R-:W-:Y:S01]  /*2ec0*/  FADD R7, -R144, -INF ;  /* 0xff80000090077421 */ /* 0x000fe20000000100 */
[----:B------:R-:W-:Y:S01]  /*2ed0*/  LEA.HI.X.SX32 R143, R4, R31, 0x1, P3 ;  /* 0x0000001f048f7211 */ /* 0x000fe200018f0eff */
[----:B------:R-:W-:Y:S01]  /*2ee0*/  IMAD R4, R33, 0x8, R8 ;  /* 0x0000000821047824 */ /* 0x000fe200078e0208 */
[-C--:B------:R-:W-:Y:S01]  /*2ef0*/  LEA R140, P2, R5, R115.reuse, 0x1 ;  /* 0x00000073058c7211 */ /* 0x080fe200078408ff */
[----:B------:R-:W-:Y:S01]  /*2f00*/  FMUL R7, R7, 1.4426950216293334961 ;  /* 0x3fb8aa3b07077820 */ /* 0x000fe20000400000 */
[----:B------:R-:W-:Y:S01]  /*2f10*/  LEA R138, P3, R6, R115, 0x1 ;  /* 0x00000073068a7211 */ /* 0x000fe200078608ff */
[----:B------:R-:W-:Y:S01]  /*2f20*/  IMAD R11, R33, UR5, RZ ;  /* 0x00000005210b7c24 */ /* 0x000fe2000f8e02ff */
[----:B------:R-:W-:Y:S01]  /*2f30*/  LEA.HI.X.SX32 R141, R5, R31, 0x1, P2 ;  /* 0x0000001f058d7211 */ /* 0x000fe200010f0eff */
[----:B------:R-:W4:Y:S01]  /*2f40*/  MUFU.EX2 R147, R7 ;  /* 0x0000000700937308 */ /* 0x000f220000000800 */
[----:B------:R-:W-:-:S02]  /*2f50*/  LEA R5, R33, R4, 0x3 ;  /* 0x0000000421057211 */ /* 0x000fc400078e18ff */
[----:B------:R-:W-:Y:S02]  /*2f60*/  LEA.HI.X.SX32 R139, R6, R31, 0x1, P3 ;  /* 0x0000001f068b7211 */ /* 0x000fe400018f0eff */
[-C--:B------:R-:W-:Y:S01]  /*2f70*/  LEA R134, P3, R8, R115.reuse, 0x1 ;  /* 0x0000007308867211 */ /* 0x080fe200078608ff */
[----:B------:R-:W-:Y:S01]  /*2f80*/  IMAD R6, R33, 0x10, R5 ;  /* 0x0000001021067824 */ /* 0x000fe200078e0205 */
[----:B------:R-:W-:Y:S02]  /*2f90*/  LEA R132, P4, R4, R115, 0x1 ;  /* 0x0000007304847211 */ /* 0x000fe400078808ff */
[----:B------:R-:W-:Y:S02]  /*2fa0*/  LEA.HI.X.SX32 R135, R8, R31, 0x1, P3 ;  /* 0x0000001f08877211 */ /* 0x000fe400018f0eff */
[----:B------:R-:W-:Y:S02]  /*2fb0*/  LEA R130, P3, R5, R115, 0x1 ;  /* 0x0000007305827211 */ /* 0x000fe400078608ff */
[-C--:B------:R-:W-:Y:S01]  /*2fc0*/  LEA.HI.X.SX32 R133, R4, R31.reuse, 0x1, P4 ;  /* 0x0000001f04857211 */ /* 0x080fe200020f0eff */
[----:B------:R-:W-:Y:S01]  /*2fd0*/  IMAD R4, R33, 0x8, R6 ;  /* 0x0000000821047824 */ /* 0x000fe200078e0206 */
[----:B------:R-:W-:-:S02]  /*2fe0*/  LEA.HI.X.SX32 R131, R5, R31, 0x1, P3 ;  /* 0x0000001f05837211 */ /* 0x000fc400018f0eff */
[-C--:B------:R-:W-:Y:S01]  /*2ff0*/  LEA R128, P2, R9, R115.reuse, 0x1 ;  /* 0x0000007309807211 */ /* 0x080fe200078408ff */
[----:B------:R-:W-:Y:S01]  /*3000*/  IMAD R5, R33, 0x8, R4 ;  /* 0x0000000821057824 */ /* 0x000fe200078e0204 */
[C---:B------:R-:W-:Y:S01]  /*3010*/  LEA R126, P3, R6.reuse, R115, 0x1 ;  /* 0x00000073067e7211 */ /* 0x040fe200078608ff */
[----:B----4-:R0:W-:Y:S01]  /*3020*/  STSM.16.M88 [R70+0x8000], R147 ;  /* 0x0080009346007844 */ /* 0x0101e20000000000 */
[-C--:B------:R-:W-:Y:S02]  /*3030*/  LEA.HI.X.SX32 R129, R9, R31.reuse, 0x1, P2 ;  /* 0x0000001f09817211 */ /* 0x080fe400010f0eff */
[----:B------:R-:W-:Y:S01]  /*3040*/  LEA.HI.X.SX32 R127, R6, R31, 0x1, P3 ;  /* 0x0000001f067f7211 */ /* 0x000fe200018f0eff */
[----:B------:R-:W-:Y:S01]  /*3050*/  IMAD R6, R33, 0x10, R5 ;  /* 0x0000001021067824 */ /* 0x000fe200078e0205 */
[-C--:B------:R-:W-:Y:S01]  /*3060*/  LEA R124, P2, R4, R115.reuse, 0x1 ;  /* 0x00000073047c7211 */ /* 0x080fe200078408ff */
[----:B------:R-:W-:Y:S01]  /*3070*/  BAR.SYNC.DEFER_BLOCKING 0x0 ;  /* 0x0000000000007b1d */ /* 0x000fe20000010000 */
[----:B------:R-:W-:-:S02]  /*3080*/  LEA R122, P3, R5, R115, 0x1 ;  /* 0x00000073057a7211 */ /* 0x000fc400078608ff */
[-C--:B------:R-:W-:Y:S02]  /*3090*/  LEA.HI.X.SX32 R125, R4, R31.reuse, 0x1, P2 ;  /* 0x0000001f047d7211 */ /* 0x080fe400010f0eff */
[----:B------:R-:W-:Y:S02]  /*30a0*/  LEA R4, R33, R6, 0x3 ;  /* 0x0000000621047211 */ /* 0x000fe400078e18ff */
[----:B------:R-:W-:Y:S02]  /*30b0*/  LEA.HI.X.SX32 R123, R5, R31, 0x1, P3 ;  /* 0x0000001f057b7211 */ /* 0x000fe400018f0eff */
[-C--:B------:R-:W-:Y:S01]  /*30c0*/  LEA R120, P4, R10, R115.reuse, 0x1 ;  /* 0x000000730a787211 */ /* 0x080fe200078808ff */
[----:B------:R-:W-:Y:S01]  /*30d0*/  IMAD R5, R33, 0x8, R4 ;  /* 0x0000000821057824 */ /* 0x000fe200078e0204 */
[----:B------:R-:W-:Y:S02]  /*30e0*/  LEA R118, P3, R6, R115, 0x1 ;  /* 0x0000007306767211 */ /* 0x000fe400078608ff */
[----:B------:R-:W-:-:S02]  /*30f0*/  LEA.HI.X.SX32 R121, R10, R31, 0x1, P4 ;  /* 0x0000001f0a797211 */ /* 0x000fc400020f0eff */
[----:B------:R-:W-:Y:S02]  /*3100*/  LEA.HI.X.SX32 R119, R6, R31, 0x1, P3 ;  /* 0x0000001f06777211 */ /* 0x000fe400018f0eff */
[-C--:B------:R-:W-:Y:S02]  /*3110*/  LEA R112, P2, R11, R115.reuse, 0x1 ;  /* 0x000000730b707211 */ /* 0x080fe400078408ff */
[-C--:B------:R-:W-:Y:S02]  /*3120*/  LEA R116, P3, R4, R115.reuse, 0x1 ;  /* 0x0000007304747211 */ /* 0x080fe400078608ff */
[----:B------:R-:W-:Y:S02]  /*3130*/  LEA R114, P4, R5, R115, 0x1 ;  /* 0x0000007305727211 */ /* 0x000fe400078808ff */
[----:B------:R-:W-:Y:S01]  /*3140*/  PRMT R30, RZ, 0x7610, R30 ;  /* 0x00007610ff1e7816 */ /* 0x000fe2000000001e */
[----:B------:R-:W2:Y:S01]  /*3150*/  @P0 LDG.E.U16 R26, desc[UR32][R142.64] ;  /* 0x000000208e1a0981 */ /* 0x000ea2000c1e1500 */
[----:B------:R-:W-:-:S02]  /*3160*/  PRMT R38, RZ, 0x7610, R38 ;  /* 0x00007610ff267816 */ /* 0x000fc40000000026 */
[----:B------:R-:W-:Y:S01]  /*3170*/  PRMT R40, RZ, 0x7610, R40 ;  /* 0x00007610ff287816 */ /* 0x000fe20000000028 */
[----:B------:R-:W3:Y:S01]  /*3180*/  @P0 LDG.E.U16 R28, desc[UR32][R140.64] ;  /* 0x000000208c1c0981 */ /* 0x000ee2000c1e1500 */
[----:B------:R-:W-:Y:S02]  /*3190*/  PRMT R42, RZ, 0x7610, R42 ;  /* 0x00007610ff2a7816 */ /* 0x000fe4000000002a */
[----:B------:R-:W-:Y:S01]  /*31a0*/  PRMT R44, RZ, 0x7610, R44 ;  /* 0x00007610ff2c7816 */ /* 0x000fe2000000002c */
[----:B------:R-:W4:Y:S01]  /*31b0*/  @P0 LDG.E.U16 R30, desc[UR32][R138.64] ;  /* 0x000000208a1e0981 */ /* 0x000f22000c1e1500 */
[----:B------:R-:W-:Y:S02]  /*31c0*/  PRMT R46, RZ, 0x7610, R46 ;  /* 0x00007610ff2e7816 */ /* 0x000fe4000000002e */
[----:B------:R-:W-:Y:S01]  /*31d0*/  PRMT R48, RZ, 0x7610, R48 ;  /* 0x00007610ff307816 */ /* 0x000fe20000000030 */
[----:B------:R-:W5:Y:S01]  /*31e0*/  @P0 LDG.E.U16 R32, desc[UR32][R136.64] ;  /* 0x0000002088200981 */ /* 0x000f62000c1e1500 */
[----:B------:R-:W-:-:S02]  /*31f0*/  PRMT R50, RZ, 0x7610, R50 ;  /* 0x00007610ff327816 */ /* 0x000fc40000000032 */
[----:B------:R-:W-:Y:S01]  /*3200*/  PRMT R52, RZ, 0x7610, R52 ;  /* 0x00007610ff347816 */ /* 0x000fe20000000034 */
[----:B------:R-:W5:Y:S01]  /*3210*/  @P0 LDG.E.U16 R34, desc[UR32][R134.64] ;  /* 0x0000002086220981 */ /* 0x000f62000c1e1500 */
[----:B------:R-:W-:Y:S02]  /*3220*/  PRMT R54, RZ, 0x7610, R54 ;  /* 0x00007610ff367816 */ /* 0x000fe40000000036 */
[----:B------:R-:W-:Y:S01]  /*3230*/  PRMT R56, RZ, 0x7610, R56 ;  /* 0x00007610ff387816 */ /* 0x000fe20000000038 */
[----:B------:R-:W5:Y:S01]  /*3240*/  @P0 LDG.E.U16 R36, desc[UR32][R132.64] ;  /* 0x0000002084240981 */ /* 0x000f62000c1e1500 */
[-C--:B------:R-:W-:Y:S02]  /*3250*/  LEA.HI.X.SX32 R113, R11, R31.reuse, 0x1, P2 ;  /* 0x0000001f0b717211 */ /* 0x080fe400010f0eff */
[-C--:B------:R-:W-:Y:S01]  /*3260*/  LEA.HI.X.SX32 R117, R4, R31.reuse, 0x1, P3 ;  /* 0x0000001f04757211 */ /* 0x080fe200018f0eff */
[----:B------:R-:W5:Y:S01]  /*3270*/  @P0 LDG.E.U16 R38, desc[UR32][R130.64] ;  /* 0x0000002082260981 */ /* 0x000f62000c1e1500 */
[----:B------:R-:W-:-:S03]  /*3280*/  LEA.HI.X.SX32 R115, R5, R31, 0x1, P4 ;  /* 0x0000001f05737211 */ /* 0x000fc600020f0eff */
[----:B------:R-:W5:Y:S04]  /*3290*/  @P0 LDG.E.U16 R40, desc[UR32][R128.64] ;  /* 0x0000002080280981 */ /* 0x000f68000c1e1500 */
[----:B------:R-:W5:Y:S04]  /*32a0*/  @P0 LDG.E.U16 R42, desc[UR32][R126.64] ;  /* 0x000000207e2a0981 */ /* 0x000f68000c1e1500 */
[----:B------:R-:W5:Y:S04]  /*32b0*/  @P0 LDG.E.U16 R44, desc[UR32][R124.64] ;  /* 0x000000207c2c0981 */ /* 0x000f68000c1e1500 */
[----:B------:R-:W5:Y:S04]  /*32c0*/  @P0 LDG.E.U16 R46, desc[UR32][R122.64] ;  /* 0x000000207a2e0981 */ /* 0x000f68000c1e1500 */
[----:B------:R-:W5:Y:S04]  /*32d0*/  @P0 LDG.E.U16 R48, desc[UR32][R120.64] ;  /* 0x0000002078300981 */ /* 0x000f68000c1e1500 */
[----:B------:R-:W5:Y:S04]  /*32e0*/  @P0 LDG.E.U16 R50, desc[UR32][R118.64] ;  /* 0x0000002076320981 */ /* 0x000f68000c1e1500 */
[----:B------:R-:W5:Y:S04]  /*32f0*/  @P0 LDG.E.U16 R52, desc[UR32][R116.64] ;  /* 0x0000002074340981 */ /* 0x000f68000c1e1500 */
[----:B------:R-:W5:Y:S04]  /*3300*/  @P0 LDG.E.U16 R54, desc[UR32][R114.64] ;  /* 0x0000002072360981 */ /* 0x000f68000c1e1500 */
[----:B------:R-:W5:Y:S01]  /*3310*/  @P0 LDG.E.U16 R56, desc[UR32][R112.64] ;  /* 0x0000002070380981 */ /* 0x000f62000c1e1500 */
[--C-:B------:R-:W-:Y:S01]  /*3320*/  FADD R13, R13, -R144.reuse ;  /* 0x800000900d0d7221 */ /* 0x100fe20000000000 */
[--C-:B------:R-:W-:Y:S01]  /*3330*/  FADD R12, R12, -R144.reuse ;  /* 0x800000900c0c7221 */ /* 0x100fe20000000000 */
[----:B------:R-:W-:-:S02]  /*3340*/  FADD R23, R23, -R144 ;  /* 0x8000009017177221 */ /* 0x000fc40000000000 */
[----:B------:R-:W-:Y:S01]  /*3350*/  FMUL R13, R13, 1.4426950216293334961 ;  /* 0x3fb8aa3b0d0d7820 */ /* 0x000fe20000400000 */
[----:B------:R-:W-:Y:S01]  /*3360*/  FMUL R12, R12, 1.4426950216293334961 ;  /* 0x3fb8aa3b0c0c7820 */ /* 0x000fe20000400000 */
[----:B------:R-:W-:Y:S01]  /*3370*/  FMUL R23, R23, 1.4426950216293334961 ;  /* 0x3fb8aa3b17177820 */ /* 0x000fe20000400000 */
[--C-:B------:R-:W-:Y:S01]  /*3380*/  FADD R21, R21, -R144.reuse ;  /* 0x8000009015157221 */ /* 0x100fe20000000000 */
[----:B------:R-:W-:Y:S01]  /*3390*/  MUFU.EX2 R4, R13 ;  /* 0x0000000d00047308 */ /* 0x000fe20000000800 */
[----:B------:R-:W-:Y:S02]  /*33a0*/  FADD R20, R20, -R144 ;  /* 0x8000009014147221 */ /* 0x000fe40000000000 */
[----:B------:R-:W-:-:S05]  /*33b0*/  FMUL R21, R21, 1.4426950216293334961 ;  /* 0x3fb8aa3b15157820 */ /* 0x000fca0000400000 */
[----:B------:R-:W1:Y:S01]  /*33c0*/  MUFU.EX2 R5, R12 ;  /* 0x0000000c00057308 */ /* 0x000e620000000800 */
[----:B------:R-:W-:Y:S01]  /*33d0*/  FMUL R20, R20, 1.4426950216293334961 ;  /* 0x3fb8aa3b14147820 */ /* 0x000fe20000400000 */
[----:B------:R-:W-:-:S06]  /*33e0*/  FADD R25, R25, -R144 ;  /* 0x8000009019197221 */ /* 0x000fcc0000000000 */
[----:B------:R-:W0:Y:S01]  /*33f0*/  MUFU.EX2 R23, R23 ;  /* 0x0000001700177308 */ /* 0x000e220000000800 */
[----:B------:R-:W-:Y:S01]  /*3400*/  FMUL R25, R25, 1.4426950216293334961 ;  /* 0x3fb8aa3b19197820 */ /* 0x000fe20000400000 */
[----:B------:R-:W-:-:S06]  /*3410*/  FADD R22, R22, -R144 ;  /* 0x8000009016167221 */ /* 0x000fcc0000000000 */
[----:B------:R-:W0:Y:S01]  /*3420*/  MUFU.EX2 R6, R21 ;  /* 0x0000001500067308 */ /* 0x000e220000000800 */
[----:B------:R-:W-:Y:S01]  /*3430*/  FMUL R22, R22, 1.4426950216293334961 ;  /* 0x3fb8aa3b16167820 */ /* 0x000fe20000400000 */
[----:B------:R-:W-:Y:S01]  /*3440*/  FADD R27, R27, -R144 ;  /* 0x800000901b1b7221 */ /* 0x000fe20000000000 */
[----:B-1----:R-:W-:-:S05]  /*3450*/  FADD R10, R4, R5 ;  /* 0x00000005040a7221 */ /* 0x002fca0000000000 */
[----:B------:R-:W1:Y:S01]  /*3460*/  MUFU.EX2 R20, R20 ;  /* 0x0000001400147308 */ /* 0x000e620000000800 */
[----:B------:R-:W-:Y:S01]  /*3470*/  FADD R24, R24, -R144 ;  /* 0x8000009018187221 */ /* 0x000fe20000000000 */
[----:B------:R-:W-:Y:S01]  /*3480*/  LOP3.LUT R71, R71, 0xff, RZ, 0xc0, !PT ;  /* 0x000000ff47477812 */ /* 0x000fe200078ec0ff */
[----:B------:R-:W-:-:S05]  /*3490*/  FMUL R27, R27, 1.4426950216293334961 ;  /* 0x3fb8aa3b1b1b7820 */ /* 0x000fca0000400000 */
[----:B------:R-:W1:Y:S01]  /*34a0*/  MUFU.EX2 R25, R25 ;  /* 0x0000001900197308 */ /* 0x000e620000000800 */
[----:B0-----:R-:W-:Y:S01]  /*34b0*/  FADD R11, R23, R10 ;  /* 0x0000000a170b7221 */ /* 0x001fe20000000000 */
[----:B------:R-:W-:Y:S01]  /*34c0*/  FMUL R24, R24, 1.4426950216293334961 ;  /* 0x3fb8aa3b18187820 */ /* 0x000fe20000400000 */
[----:B------:R-:W-:Y:S01]  /*34d0*/  FADD R29, R29, -R144 ;  /* 0x800000901d1d7221 */ /* 0x000fe20000000000 */
[----:B------:R-:W-:-:S04]  /*34e0*/  IMAD.SHL.U32 R12, R71, 0x2, RZ ;  /* 0x00000002470c7824 */ /* 0x000fc800078e00ff */
[----:B------:R-:W0:Y:S01]  /*34f0*/  MUFU.EX2 R7, R22 ;  /* 0x0000001600077308 */ /* 0x000e220000000800 */
[----:B------:R-:W-:Y:S01]  /*3500*/  FADD R11, R6, R11 ;  /* 0x0000000b060b7221 */ /* 0x000fe20000000000 */
[----:B------:R-:W-:Y:S01]  /*3510*/  FMUL R29, R29, 1.4426950216293334961 ;  /* 0x3fb8aa3b1d1d7820 */ /* 0x000fe20000400000 */
[----:B------:R-:W-:Y:S01]  /*3520*/  FADD R14, R14, -R144 ;  /* 0x800000900e0e7221 */ /* 0x000fe20000000000 */
[----:B------:R-:W-:-:S04]  /*3530*/  LOP3.LUT R79, R12, 0x30, R79, 0x78, !PT ;  /* 0x000000300c4f7812 */ /* 0x000fc800078e784f */
[----:B------:R-:W0:Y:S01]  /*3540*/  MUFU.EX2 R8, R27 ;  /* 0x0000001b00087308 */ /* 0x000e220000000800 */
[----:B-1----:R-:W-:Y:S01]  /*3550*/  FADD R12, R20, R11 ;  /* 0x0000000b140c7221 */ /* 0x002fe20000000000 */
[----:B------:R-:W-:Y:S01]  /*3560*/  LOP3.LUT R69, R69, 0x1f0, RZ, 0xc0, !PT ;  /* 0x000001f045457812 */ /* 0x000fe200078ec0ff */
[----:B------:R-:W-:Y:S01]  /*3570*/  FMUL R14, R14, 1.4426950216293334961 ;  /* 0x3fb8aa3b0e0e7820 */ /* 0x000fe20000400000 */
[----:B------:R-:W-:-:S04]  /*3580*/  FADD R15, R15, -R144 ;  /* 0x800000900f0f7221 */ /* 0x000fc80000000000 */
[----:B------:R-:W1:Y:S01]  /*3590*/  MUFU.EX2 R24, R24 ;  /* 0x0000001800187308 */ /* 0x000e620000000800 */
[----:B------:R-:W-:Y:S01]  /*35a0*/  FADD R12, R25, R12 ;  /* 0x0000000c190c7221 */ /* 0x000fe20000000000 */
[----:B------:R-:W-:Y:S01]  /*35b0*/  FADD R16, R16, -R144 ;  /* 0x8000009010107221 */ /* 0x000fe20000000000 */
[----:B------:R-:W-:Y:S01]  /*35c0*/  FMUL R15, R15, 1.4426950216293334961 ;  /* 0x3fb8aa3b0f0f7820 */ /* 0x000fe20000400000 */
[----:B------:R1:W2:Y:S04]  /*35d0*/  LDSM.16.M88 R148, [R69+UR13+0x8000] ;  /* 0x0080000d4594783b */ /* 0x0002a80008000000 */
[----:B------:R-:W1:Y:S01]  /*35e0*/  MUFU.EX2 R29, R29 ;  /* 0x0000001d001d7308 */ /* 0x000e620000000800 */
[----:B------:R-:W-:Y:S01]  /*35f0*/  BAR.SYNC.DEFER_BLOCKING 0x0 ;  /* 0x0000000000007b1d */ /* 0x000fe20000010000 */
[----:B0-----:R-:W-:Y:S01]  /*3600*/  FADD R11, R7, R12 ;  /* 0x0000000c070b7221 */ /* 0x001fe20000000000 */
[----:B------:R-:W-:Y:S01]  /*3610*/  FMUL R16, R16, 1.4426950216293334961 ;  /* 0x3fb8aa3b10107820 */ /* 0x000fe20000400000 */
[----:B------:R-:W-:-:S04]  /*3620*/  FADD R17, R17, -R144 ;  /* 0x8000009011117221 */ /* 0x000fc80000000000 */
[----:B------:R-:W0:Y:S01]  /*3630*/  MUFU.EX2 R9, R14 ;  /* 0x0000000e00097308 */ /* 0x000e220000000800 */
[----:B------:R-:W-:Y:S01]  /*3640*/  FADD R11, R8, R11 ;  /* 0x0000000b080b7221 */ /* 0x000fe20000000000 */
[----:B------:R-:W-:Y:S01]  /*3650*/  FMUL R17, R17, 1.4426950216293334961 ;  /* 0x3fb8aa3b11117820 */ /* 0x000fe20000400000 */
[----:B------:R-:W-:-:S05]  /*3660*/  FADD R18, R18, -R144 ;  /* 0x8000009012127221 */ /* 0x000fca0000000000 */
[----:B------:R-:W0:Y:S01]  /*3670*/  MUFU.EX2 R10, R15 ;  /* 0x0000000f000a7308 */ /* 0x000e220000000800 */
[----:B-1----:R-:W-:Y:S01]  /*3680*/  FADD R12, R24, R11 ;  /* 0x0000000b180c7221 */ /* 0x002fe20000000000 */
[----:B------:R-:W-:Y:S01]  /*3690*/  FMUL R18, R18, 1.4426950216293334961 ;  /* 0x3fb8aa3b12127820 */ /* 0x000fe20000400000 */
[----:B------:R-:W-:-:S05]  /*36a0*/  FADD R19, R19, -R144 ;  /* 0x8000009013137221 */ /* 0x000fca0000000000 */
[----:B------:R-:W1:Y:S01]  /*36b0*/  MUFU.EX2 R16, R16 ;  /* 0x0000001000107308 */ /* 0x000e620000000800 */
[----:B------:R-:W-:Y:S01]  /*36c0*/  FADD R12, R29, R12 ;  /* 0x0000000c1d0c7221 */ /* 0x000fe20000000000 */
[----:B------:R-:W-:-:S06]  /*36d0*/  FMUL R19, R19, 1.4426950216293334961 ;  /* 0x3fb8aa3b13137820 */ /* 0x000fcc0000400000 */
[----:B------:R-:W1:Y:S01]  /*36e0*/  MUFU.EX2 R17, R17 ;  /* 0x0000001100117308 */ /* 0x000e620000000800 */
[----:B0-----:R-:W-:-:S07]  /*36f0*/  FADD R13, R9, R12 ;  /* 0x0000000c090d7221 */ /* 0x001fce0000000000 */
[----:B------:R-:W0:Y:S01]  /*3700*/  MUFU.EX2 R11, R18 ;  /* 0x00000012000b7308 */ /* 0x000e220000000800 */
[----:B------:R-:W-:-:S07]  /*3710*/  FADD R13, R10, R13 ;  /* 0x0000000d0a0d7221 */ /* 0x000fce0000000000 */
[----:B------:R-:W0:Y:S01]  /*3720*/  MUFU.EX2 R12, R19 ;  /* 0x00000013000c7308 */ /* 0x000e220000000800 */
[----:B-1----:R-:W-:-:S04]  /*3730*/  FADD R14, R16, R13 ;  /* 0x0000000d100e7221 */ /* 0x002fc80000000000 */
[----:B------:R-:W-:Y:S01]  /*3740*/  FADD R14, R17, R14 ;  /* 0x0000000e110e7221 */ /* 0x000fe20000000000 */
[----:B------:R-:W-:-:S03]  /*3750*/  UIADD3 UR29, UPT, UPT, UR14, 0xa0, URZ ;  /* 0x000000a00e1d7890 */ /* 0x000fc6000fffe0ff */
[----:B0-----:R-:W-:Y:S01]  /*3760*/  FADD R13, R11, R14 ;  /* 0x0000000e0b0d7221 */ /* 0x001fe20000000000 */
[----:B------:R-:W-:Y:S01]  /*3770*/  UIADD3 UR8, UPT, UPT, UR8, UR29, URZ ;  /* 0x0000001d08087290 */ /* 0x000fe2000fffe0ff */
[----:B------:R-:W-:Y:S02]  /*3780*/  F2FP.F16.F32.PACK_AB R4, R5, R4 ;  /* 0x000000040504723e */ /* 0x000fe400000000ff */
[----:B------:R-:W-:Y:S01]  /*3790*/  FADD R149, R12, R13 ;  /* 0x0000000d0c957221 */ /* 0x000fe20000000000 */
[----:B------:R-:W-:Y:S01]  /*37a0*/  ULEA UR28, UR28, UR8, 0x12 ;  /* 0x000000081c1c7291 */ /* 0x000fe2000f8e90ff */
[----:B------:R-:W-:-:S03]  /*37b0*/  F2FP.F16.F32.PACK_AB R5, R6, R23 ;  /* 0x000000170605723e */ /* 0x000fc600000000ff */
[----:B------:R0:W1:Y:S01]  /*37c0*/  SHFL.BFLY PT, R150, R149, 0x10, 0x1f ;  /* 0x0e001f0095967f89 */ /* 0x00006200000e0000 */
[----:B------:R-:W-:Y:S02]  /*37d0*/  F2FP.F16.F32.PACK_AB R7, R8, R7 ;  /* 0x000000070807723e */ /* 0x000fe400000000ff */
[----:B------:R-:W-:Y:S02]  /*37e0*/  F2FP.F16.F32.PACK_AB R9, R10, R9 ;  /* 0x000000090a09723e */ /* 0x000fe400000000ff */
[----:B------:R-:W-:Y:S02]  /*37f0*/  F2FP.F16.F32.PACK_AB R6, R25, R20 ;  /* 0x000000141906723e */ /* 0x000fe400000000ff */
[----:B------:R-:W-:Y:S02]  /*3800*/  F2FP.F16.F32.PACK_AB R8, R29, R24 ;  /* 0x000000181d08723e */ /* 0x000fe400000000ff */
[----:B------:R-:W-:Y:S02]  /*3810*/  F2FP.F16.F32.PACK_AB R10, R17, R16 ;  /* 0x00000010110a723e */ /* 0x000fe400000000ff */
[----:B------:R-:W-:Y:S01]  /*3820*/  F2FP.F16.F32.PACK_AB R11, R12, R11 ;  /* 0x0000000b0c0b723e */ /* 0x000fe200000000ff */
[----:B--2---:R0:W-:Y:S04]  /*3830*/  STS.U16 [R79+UR13+0x8000], R26 ;  /* 0x0080001a4f007988 */ /* 0x0041e8000800040d */
[----:B---3--:R0:W-:Y:S04]  /*3840*/  STS.U16 [R79+UR13+0x8200], R28 ;  /* 0x0082001c4f007988 */ /* 0x0081e8000800040d */
[----:B----4-:R0:W-:Y:S04]  /*3850*/  STS.U16 [R79+UR13+0x8400], R30 ;  /* 0x0084001e4f007988 */ /* 0x0101e8000800040d */
[----:B-----5:R0:W-:Y:S04]  /*3860*/  STS.U16 [R79+UR13+0x8600], R32 ;  /* 0x008600204f007988 */ /* 0x0201e8000800040d */
        /* <DEDUP_REMOVED lines=12> */
[----:B-1----:R-:W-:Y:S05]  /*3930*/  @!P0 BRA `(.L_x_9) ;  /* 0x0000000000088947 */ /* 0x002fea0003800000 */
[----:B------:R1:W-:Y:S01]  /*3940*/  STTM.16dp32bit_t0_t15.x8 tmem[UR28], R4 ;  /* 0x00000004000079ed */ /* 0x0003e2000898001c */
[----:B------:R1:W-:Y:S02]  /*3950*/  STTM.16dp32bit_t16_t31.x8 tmem[UR28+0x8], R4 ;  /* 0x00000804000079ed */ /* 0x0003e400089a001c */
.L_x_9:
[----:B------:R-:W2:Y:S02]  /*3960*/  FENCE.VIEW.ASYNC.T ;  /* 0x00000000000073c6 */ /* 0x000ea40000000200 */
[----:B--2---:R-:W-:Y:S06]  /*3970*/  BAR.SYNC.DEFER_BLOCKING 0x0 ;  /* 0x0000000000007b1d */ /* 0x004fec0000010000 */
[----:B01----:R-:W0:Y:S01]  /*3980*/  LDTM.x64 R4, tmem[UR15] ;  /* 0x0000000f000479ee */ /* 0x003e220008340000 */
[----:B------:R-:W-:Y:S01]  /*3990*/  NOP ;  /* 0x0000000000007918 */ /* 0x000fe20000000000 */
[----:B------:R-:W-:Y:S05]  /*39a0*/  @!P0 BRA `(.L_x_10) ;  /* 0x0000000400048947 */ /* 0x000fea0003800000 */
[C---:B0-----:R-:W-:Y:S01]  /*39b0*/  FMUL R4, R148.reuse, R4 ;  /* 0x0000000494047220 */ /* 0x041fe20000400000 */
[C---:B------:R-:W-:Y:S01]  /*39c0*/  FMUL R5, R148.reuse, R5 ;  /* 0x0000000594057220 */ /* 0x040fe20000400000 */
        /* <DEDUP_REMOVED lines=61> */
[----:B------:R-:W-:-:S04]  /*3da0*/  FMUL R67, R148, R67 ;  /* 0x0000004394437220 */ /* 0x000fc80000400000 */
[----:B------:R1:W-:Y:S03]  /*3db0*/  STTM.x64 tmem[UR15], R4 ;  /* 0x00000004000079ed */ /* 0x0003e6000834000f */
.L_x_10:
[----:B0-----:R-:W0:Y:S02]  /*3dc0*/  FENCE.VIEW.ASYNC.T ;  /* 0x00000000000073c6 */ /* 0x001e240000000200 */
[----:B0-----:R-:W-:Y:S01]  /*3dd0*/  BAR.SYNC.DEFER_BLOCKING 0x0 ;  /* 0x0000000000007b1d */ /* 0x001fe20000010000 */
[----:B------:R-:W-:Y:S01]  /*3de0*/  FADD R150, R149, R150 ;  /* 0x0000009695967221 */ /* 0x000fe20000000000 */
[----:B------:R-:W-:Y:S01]  /*3df0*/  UIADD3 UR70, UPT, UPT, UR13, 0xe000, URZ ;  /* 0x0000e0000d467890 */ /* 0x000fe2000fffe0ff */
[----:B------:R-:W-:Y:S02]  /*3e00*/  FSEL R153, R144, -INF , P0 ;  /* 0xff80000090997808 */ /* 0x000fe40000000000 */
[----:B------:R-:W-:-:S05]  /*3e10*/  FADD R150, R147, R150 ;  /* 0x0000009693967221 */ /* 0x000fca0000000000 */
[----:B------:R-:W-:Y:S01]  /*3e20*/  FSEL R144, R150, 1, P0 ;  /* 0x3f80000096907808 */ /* 0x000fe20000000000 */
[----:B------:R0:W-:Y:S06]  /*3e30*/  MEMBAR.ALL.CTA ;  /* 0x0000000000007992 */ /* 0x0001ec0000008000 */
[----:B0-----:R-:W0:Y:S02]  /*3e40*/  FENCE.VIEW.ASYNC.S ;  /* 0x00000000000073c6 */ /* 0x001e240000000000 */
[----:B0-----:R-:W-:Y:S06]  /*3e50*/  BAR.SYNC.DEFER_BLOCKING 0x0 ;  /* 0x0000000000007b1d */ /* 0x001fec0000010000 */
[----:B------:R-:W-:Y:S05]  /*3e60*/  @!P1 BRA `(.L_x_11) ;  /* 0x0000000000649947 */ /* 0x000fea0003800000 */
[----:B------:R-:W-:Y:S01]  /*3e70*/  UIADD3 UR4, UPT, UPT, UR13, 0x8000, URZ ;  /* 0x000080000d047890 */ /* 0x000fe2000fffe0ff */
[----:B------:R-:W-:Y:S01]  /*3e80*/  BSSY.RECONVERGENT B0, `(.L_x_12) ;  /* 0x0000016000007945 */ /* 0x000fe20003800200 */
[----:B------:R-:W-:Y:S02]  /*3e90*/  ELECT P0, URZ, PT ;  /* 0x0000000000ff782f */ /* 0x000fe40003800000 */
[----:B------:R-:W-:Y:S01]  /*3ea0*/  USHF.R.U32.HI UR4, URZ, 0x4, UR4 ;  /* 0x00000004ff047899 */ /* 0x000fe20008011604 */
[----:B------:R-:W-:Y:S01]  /*3eb0*/  UMOV UR8, 0xfffffffe ;  /* 0xfffffffe00087882 */ /* 0x000fe20000000000 */
[----:B------:R-:W-:Y:S02]  /*3ec0*/  UMOV UR9, 0x7fffbfdf ;  /* 0x7fffbfdf00097882 */ /* 0x000fe40000000000 */
[----:B------:R-:W-:Y:S01]  /*3ed0*/  USGXT.U32 UR4, UR4, 0xe ;  /* 0x0000000e0404789a */ /* 0x000fe20008000000 */
[----:B------:R-:W-:Y:S01]  /*3ee0*/  UMOV UR5, URZ ;  /* 0x000000ff00057c82 */ /* 0x000fe20008000000 */
[----:B------:R-:W-:-:S02]  /*3ef0*/  UIADD3 UR6, UPT, UPT, UR14, 0xa8, URZ ;  /* 0x000000a80e067890 */ /* 0x000fc4000fffe0ff */
[----:B------:R-:W-:Y:S01]  /*3f00*/  UIADD3.64 UR8, UPT, UPT, UR4, -UR8, URZ ;  /* 0x8000000804087297 */ /* 0x000fe2000fffe0ff */
[----:B------:R-:W-:Y:S01]  /*3f10*/  UMOV UR18, 0x0 ;  /* 0x0000000000127882 */ /* 0x000fe20000000000 */
[----:B------:R-:W-:Y:S01]  /*3f20*/  UMOV UR19, 0x8200010 ;  /* 0x0820001000137882 */ /* 0x000fe20000000000 */
[----:B------:R-:W-:Y:S01]  /*3f30*/  UMOV UR5, 0x80004020 ;  /* 0x8000402000057882 */ /* 0x000fe20000000000 */
[----:B------:R-:W-:Y:S01]  /*3f40*/  UMOV UR22, 0x0 ;  /* 0x0000000000167882 */ /* 0x000fe20000000000 */
[----:B------:R-:W-:Y:S01]  /*3f50*/  UMOV UR23, 0x8200010 ;  /* 0x0820001000177882 */ /* 0x000fe20000000000 */
[----:B------:R0:W-:Y:S03]  /*3f60*/  UTCHMMA tmem[UR29], gdesc[UR4], tmem[UR14], tmem[UR18], idesc[UR19], UPT ;  /* 0x00ff12041d0079ea */ /* 0x0001e6000b80000e */
[----:B------:R0:W-:Y:S01]  /*3f70*/  UTCHMMA tmem[UR6], gdesc[UR8], tmem[UR14], tmem[UR22], idesc[UR23], UPT ;  /* 0x00ff1608060079ea */ /* 0x0001e2000b80000e */
[----:B------:R-:W-:Y:S05]  /*3f80*/  @!P0 BRA `(.L_x_13) ;  /* 0x0000000000148947 */ /* 0x000fea0003800000 */
[----:B0-----:R-:W-:Y:S01]  /*3f90*/  UMOV UR4, UR70 ;  /* 0x0000004600047c82 */ /* 0x001fe20008000000 */
[----:B------:R-:W-:Y:S02]  /*3fa0*/  UMOV UR5, URZ ;  /* 0x000000ff00057c82 */ /* 0x000fe40008000000 */
[----:B------:R-:W-:Y:S02]  /*3fb0*/  UMOV UR4, UR4 ;  /* 0x0000000400047c82 */ /* 0x000fe40008000000 */
[----:B------:R2:W-:Y:S01]  /*3fc0*/  UTCBAR [UR4], URZ ;  /* 0x000000ff040073e9 */ /* 0x0005e200080000ff */
[----:B------:R-:W-:Y:S02]  /*3fd0*/  NOP ;  /* 0x0000000000007918 */ /* 0x000fe40000000000 */
.L_x_13:
[----:B0-2---:R-:W-:Y:S05]  /*3fe0*/  BSYNC.RECONVERGENT B0 ;  /* 0x0000000000007941 */ /* 0x005fea0003800200 */
.L_x_12:
[----:B------:R-:W-:Y:S05]  /*3ff0*/  BRA `(.L_x_14) ;  /* 0x0000000000087947 */ /* 0x000fea0003800000 */
.L_x_11:
[----:B------:R-:W-:-:S13]  /*4000*/  ISETP.GE.AND P0, PT, R146, RZ, PT ;  /* 0x000000ff9200720c */ /* 0x000fda0003f06270 */
[----:B------:R-:W-:Y:S05]  /*4010*/  @!P0 BRA `(.L_x_15) ;  /* 0x0000001c00a08947 */ /* 0x000fea0003800000 */
.L_x_14:
[----:B------:R-:W-:Y:S01]  /*4020*/  USHF.R.U32.HI UR8, URZ, 0x4, UR13 ;  /* 0x00000004ff087899 */ /* 0x000fe2000801160d */
[----:B------:R-:W-:Y:S01]  /*4030*/  IMAD.SHL.U32 R145, R145, 0x20, RZ ;  /* 0x0000002091917824 */ /* 0x000fe200078e00ff */
[----:B------:R-:W-:Y:S01]  /*4040*/  USHF.R.U32.HI UR22, URZ, 0x4, UR7 ;  /* 0x00000004ff167899 */ /* 0x000fe20008011607 */
[----:B------:R-:W-:Y:S01]  /*4050*/  IADD3 R146, PT, PT, R146, 0x60, RZ ;  /* 0x0000006092927810 */ /* 0x000fe20007ffe0ff */
[----:B------:R-:W-:Y:S01]  /*4060*/  USGXT.U32 UR8, UR8, 0xe ;  /* 0x0000000e0808789a */ /* 0x000fe20008000000 */
[----:B-1----:R-:W-:Y:S01]  /*4070*/  IMAD.MOV.U32 R20, RZ, RZ, RZ ;  /* 0x000000ffff147224 */ /* 0x002fe200078e00ff */
[----:B------:R-:W-:Y:S01]  /*4080*/  UISETP.NE.U32.AND UP1, UPT, UR20, URZ, UPT ;  /* 0x000000ff1400728c */ /* 0x000fe2000bf25070 */
[----:B------:R-:W-:Y:S01]  /*4090*/  IMAD.MOV.U32 R148, RZ, RZ, RZ ;  /* 0x000000ffff947224 */ /* 0x000fe200078e00ff */
[----:B------:R-:W-:Y:S01]  /*40a0*/  ULOP3.LUT UR20, UR8, 0x4000000, URZ, 0xfc, !UPT ;  /* 0x0400000008147892 */ /* 0x000fe2000f8efcff */
[----:B------:R-:W-:Y:S01]  /*40b0*/  IMAD.MOV.U32 R150, RZ, RZ, RZ ;  /* 0x000000ffff967224 */ /* 0x000fe200078e00ff */
[----:B------:R-:W-:Y:S01]  /*40c0*/  USGXT.U32 UR22, UR22, 0xe ;  /* 0x0000000e1616789a */ /* 0x000fe20008000000 */
[----:B------:R-:W-:Y:S01]  /*40d0*/  IMAD.MOV.U32 R147, RZ, RZ, RZ ;  /* 0x000000ffff937224 */ /* 0x000fe200078e00ff */
[----:B------:R-:W-:Y:S01]  /*40e0*/  UIADD3 UR8, UP3, UPT, UR8, 0x4000080, URZ ;  /* 0x0400008008087890 */ /* 0x000fe2000ff7e0ff */
[----:B------:R-:W-:Y:S01]  /*40f0*/  MOV R149, R145 ;  /* 0x0000009100957202 */ /* 0x000fe20000000f00 */
[----:B------:R-:W-:Y:S01]  /*4100*/  UIADD3 UR4, UPT, UPT, UR13, 0xc000, URZ ;  /* 0x0000c0000d047890 */ /* 0x000fe2000fffe0ff */
[----:B------:R-:W-:Y:S01]  /*4110*/  UMOV UR6, URZ ;  /* 0x000000ff00067c82 */ /* 0x000fe20008000000 */
[----:B------:R-:W-:-:S02]  /*4120*/  USHF.L.U32 UR30, UR11, 0x5, URZ ;  /* 0x000000050b1e7899 */ /* 0x000fc400080006ff */
[----:B------:R-:W-:Y:S02]  /*4130*/  UIADD3 UR10, UP2, UPT, UR22, 0x2, URZ ;  /* 0x00000002160a7890 */ /* 0x000fe4000ff5e0ff */
[----:B------:R-:W-:Y:S02]  /*4140*/  UIADD3.X UR9, UPT, UPT, UR6, 0x40004040, URZ, UP3, !UPT ;  /* 0x4000404006097890 */ /* 0x000fe40009ffe4ff */
[----:B------:R-:W-:Y:S01]  /*4150*/  UIADD3 UR34, UP6, UPT, UR8, 0x80, URZ ;  /* 0x0000008008227890 */ /* 0x000fe2000ffde0ff */
[----:B------:R-:W-:Y:S01]  /*4160*/  IMAD.U32 R151, RZ, RZ, UR30 ;  /* 0x0000001eff977e24 */ /* 0x000fe2000f8e00ff */
[----:B------:R-:W-:Y:S01]  /*4170*/  USHF.R.U32.HI UR4, URZ, 0x4, UR4 ;  /* 0x00000004ff047899 */ /* 0x000fe20008011604 */
[----:B------:R-:W-:Y:S01]  /*4180*/  UMOV UR5, URZ ;  /* 0x000000ff00057c82 */ /* 0x000fe20008000000 */
[----:B------:R-:W-:Y:S02]  /*4190*/  UIADD3.X UR35, UPT, UPT, UR9, URZ, URZ, UP6, !UPT ;  /* 0x000000ff09237290 */ /* 0x000fe4000b7fe4ff */
[----:B------:R-:W-:-:S02]  /*41a0*/  UIADD3.X UR11, UPT, UPT, UR5, 0x40004040, URZ, UP2, !UPT ;  /* 0x40004040050b7890 */ /* 0x000fc400097fe4ff */
[----:B------:R-:W-:Y:S02]  /*41b0*/  USGXT.U32 UR4, UR4, 0xe ;  /* 0x0000000e0404789a */ /* 0x000fe40008000000 */
[----:B------:R-:W-:Y:S02]  /*41c0*/  UIADD3 UR36, UP5, UPT, UR8, 0x100, URZ ;  /* 0x0000010008247890 */ /* 0x000fe4000ffbe0ff */
[----:B------:R-:W-:Y:S02]  /*41d0*/  UIADD3 UR38, UP4, UPT, UR8, 0x180, URZ ;  /* 0x0000018008267890 */ /* 0x000fe4000ff9e0ff */
[----:B------:R-:W-:Y:S02]  /*41e0*/  UIADD3 UR40, UP3, UPT, UR8, 0x200, URZ ;  /* 0x0000020008287890 */ /* 0x000fe4000ff7e0ff */
[----:B------:R-:W-:Y:S02]  /*41f0*/  UIADD3 UR42, UP2, UPT, UR8, 0x280, URZ ;  /* 0x00000280082a7890 */ /* 0x000fe4000ff5e0ff */
[----:B------:R-:W-:Y:S01]  /*4200*/  UIADD3 UR44, UP6, UPT, UR8, 0x300, URZ ;  /* 0x00000300082c7890 */ /* 0x000fe2000ffde0ff */
[----:B------:R-:W-:Y:S01]  /*4210*/  UMOV UR18, 0xfffffffe ;  /* 0xfffffffe00127882 */ /* 0x000fe20000000000 */
[----:B------:R-:W-:Y:S01]  /*4220*/  UMOV UR19, 0x7fffbfdf ;  /* 0x7fffbfdf00137882 */ /* 0x000fe20000000000 */
[----:B------:R-:W-:Y:S01]  /*4230*/  UMOV UR31, 0x1 ;  /* 0x00000001001f7882 */ /* 0x000fe20000000000 */
[----:B------:R-:W0:Y:S01]  /*4240*/  LDCU UR71, c[0x0][0x3a8] ;  /* 0x00007500ff4777ac */ /* 0x000e220008000800 */
[----:B------:R-:W-:-:S02]  /*4250*/  UIADD3.64 UR18, UPT, UPT, UR4, -UR18, URZ ;  /* 0x8000001204127297 */ /* 0x000fc4000fffe0ff */
[----:B------:R-:W-:Y:S02]  /*4260*/  UIADD3.X UR37, UPT, UPT, UR9, URZ, URZ, UP5, !UPT ;  /* 0x000000ff09257290 */ /* 0x000fe4000affe4ff */
[----:B------:R-:W-:Y:S02]  /*4270*/  UIADD3.X UR39, UPT, UPT, UR9, URZ, URZ, UP4, !UPT ;  /* 0x000000ff09277290 */ /* 0x000fe4000a7fe4ff */
[----:B------:R-:W-:Y:S02]  /*4280*/  UIADD3.X UR41, UPT, UPT, UR9, URZ, URZ, UP3, !UPT ;  /* 0x000000ff09297290 */ /* 0x000fe40009ffe4ff */
[----:B------:R-:W-:Y:S02]  /*4290*/  UIADD3.X UR43, UPT, UPT, UR9, URZ, URZ, UP2, !UPT ;  /* 0x000000ff092b7290 */ /* 0x000fe400097fe4ff */
[----:B------:R-:W-:Y:S02]  /*42a0*/  UIADD3.X UR45, UPT, UPT, UR9, URZ, URZ, UP6, !UPT ;  /* 0x000000ff092d7290 */ /* 0x000fe4000b7fe4ff */
[----:B------:R-:W-:-:S02]  /*42b0*/  UIADD3.64 UR46, UPT, UPT, UR10, 0x2, URZ ;  /* 0x000000020a2e7897 */ /* 0x000fc4000fffe0ff */
[----:B------:R-:W-:Y:S02]  /*42c0*/  UIADD3.64 UR48, UPT, UPT, UR10, 0x4, URZ ;  /* 0x000000040a307897 */ /* 0x000fe4000fffe0ff */
[----:B------:R-:W-:Y:S02]  /*42d0*/  UIADD3.64 UR50, UPT, UPT, UR10, 0xfe, URZ ;  /* 0x000000fe0a327897 */ /* 0x000fe4000fffe0ff */
[----:B------:R-:W-:Y:S02]  /*42e0*/  UIADD3.64 UR52, UPT, UPT, UR10, 0x100, URZ ;  /* 0x000001000a347897 */ /* 0x000fe4000fffe0ff */
[----:B------:R-:W-:Y:S02]  /*42f0*/  UIADD3.64 UR54, UPT, UPT, UR10, 0x102, URZ ;  /* 0x000001020a367897 */ /* 0x000fe4000fffe0ff */
[----:B0-----:R-:W-:-:S12]  /*4300*/  UIADD3.64 UR56, UPT, UPT, UR10, 0x104, URZ ;  /* 0x000001040a387897 */ /* 0x001fd8000fffe0ff */
.L_x_20:
[----:B------:R-:W-:-:S04]  /*4310*/  IMAD.WIDE R4, R149, 0x2, R110 ;  /* 0x0000000295047825 */ /* 0x000fc800078e026e */
[C---:B------:R-:W-:Y:S01]  /*4320*/  IMAD.WIDE R8, R149.reuse, 0x2, R102 ;  /* 0x0000000295087825 */ /* 0x040fe200078e0266 */
[----:B------:R0:W2:Y:S03]  /*4330*/  LDG.E.U16 R26, desc[UR32][R4.64] ;  /* 0x00000020041a7981 */ /* 0x0000a6000c1e1500 */
[C---:B------:R-:W-:Y:S01]  /*4340*/  IMAD.WIDE R12, R149.reuse, 0x2, R94 ;  /* 0x00000002950c7825 */ /* 0x040fe200078e025e */
[----:B------:R1:W3:Y:S03]  /*4350*/  LDG.E.U16 R28, desc[UR32][R8.64] ;  /* 0x00000020081c7981 */ /* 0x0002e6000c1e1500 */
[C---:B------:R-:W-:Y:S01]  /*4360*/  IMAD.WIDE R6, R149.reuse, 0x2, R108 ;  /* 0x0000000295067825 */ /* 0x040fe200078e026c */
[----:B------:R-:W4:Y:S03]  /*4370*/  LDG.E.U16 R30, desc[UR32][R12.64] ;  /* 0x000000200c1e7981 */ /* 0x000f26000c1e1500 */
[C---:B------:R-:W-:Y:S01]  /*4380*/  IMAD.WIDE R10, R149.reuse, 0x2, R100 ;  /* 0x00000002950a7825 */ /* 0x040fe200078e0264 */
[----:B------:R5:W4:Y:S03]  /*4390*/  LDG.E.U16 R21, desc[UR32][R6.64] ;  /* 0x0000002006157981 */ /* 0x000b26000c1e1500 */
[C---:B------:R-:W-:Y:S01]  /*43a0*/  IMAD.WIDE R14, R149.reuse, 0x2, R92 ;  /* 0x00000002950e7825 */ /* 0x040fe200078e025c */
[----:B------:R0:W4:Y:S03]  /*43b0*/  LDG.E.U16 R27, desc[UR32][R10.64] ;  /* 0x000000200a1b7981 */ /* 0x000126000c1e1500 */
[C---:B------:R-:W-:Y:S01]  /*43c0*/  IMAD.WIDE R18, R149.reuse, 0x2, R86 ;  /* 0x0000000295127825 */ /* 0x040fe200078e0256 */
[----:B------:R1:W4:Y:S03]  /*43d0*/  LDG.E.U16 R29, desc[UR32][R14.64] ;  /* 0x000000200e1d7981 */ /* 0x000326000c1e1500 */
[----:B------:R-:W-:-:S02]  /*43e0*/  IMAD.WIDE R22, R149, 0x2, R84 ;  /* 0x0000000295167825 */ /* 0x000fc400078e0254 */
[----:B------:R-:W4:Y:S02]  /*43f0*/  LDG.E.U16 R18, desc[UR32][R18.64] ;  /* 0x0000002012127981 */ /* 0x000f24000c1e1500 */
[C---:B0-----:R-:W-:Y:S02]  /*4400*/  IMAD.WIDE R4, R149.reuse, 0x2, R106 ;  /* 0x0000000295047825 */ /* 0x041fe400078e026a */
[----:B------:R-:W4:Y:S02]  /*4410*/  LDG.E.U16 R23, desc[UR32][R22.64] ;  /* 0x0000002016177981 */ /* 0x000f24000c1e1500 */
[C---:B-1----:R-:W-:Y:S02]  /*4420*/  IMAD.WIDE R8, R149.reuse, 0x2, R98 ;  /* 0x0000000295087825 */ /* 0x042fe400078e0262 */
[----:B------:R-:W4:Y:S02]  /*4430*/  LDG.E.U16 R4, desc[UR32][R4.64] ;  /* 0x0000002004047981 */ /* 0x000f24000c1e1500 */
[----:B------:R-:W-:-:S02]  /*4440*/  IMAD.WIDE R16, R149, 0x2, R90 ;  /* 0x0000000295107825 */ /* 0x000fc400078e025a */
[----:B------:R-:W4:Y:S02]  /*4450*/  LDG.E.U16 R8, desc[UR32][R8.64] ;  /* 0x0000002008087981 */ /* 0x000f24000c1e1500 */
[C---:B------:R-:W-:Y:S02]  /*4460*/  IMAD.WIDE R24, R149.reuse, 0x2, R82 ;  /* 0x0000000295187825 */ /* 0x040fe400078e0252 */
[----:B------:R-:W4:Y:S02]  /*4470*/  LDG.E.U16 R16, desc[UR32][R16.64] ;  /* 0x0000002010107981 */ /* 0x000f24000c1e1500 */
[C---:B-----5:R-:W-:Y:S02]  /*4480*/  IMAD.WIDE R6, R149.reuse, 0x2, R104 ;  /* 0x0000000295067825 */ /* 0x060fe400078e0268 */
[----:B------:R-:W5:Y:S02]  /*4490*/  LDG.E.U16 R24, desc[UR32][R24.64] ;  /* 0x0000002018187981 */ /* 0x000f64000c1e1500 */
[----:B------:R-:W-:-:S02]  /*44a0*/  IMAD.WIDE R10, R149, 0x2, R96 ;  /* 0x00000002950a7825 */ /* 0x000fc400078e0260 */
[----:B------:R-:W5:Y:S02]  /*44b0*/  LDG.E.U16 R7, desc[UR32][R6.64] ;  /* 0x0000002006077981 */ /* 0x000f64000c1e1500 */
[C---:B------:R-:W-:Y:S02]  /*44c0*/  IMAD.WIDE R12, R149.reuse, 0x2, R88 ;  /* 0x00000002950c7825 */ /* 0x040fe400078e0258 */
[----:B------:R-:W5:Y:S02]  /*44d0*/  LDG.E.U16 R11, desc[UR32][R10.64] ;  /* 0x000000200a0b7981 */ /* 0x000f64000c1e1500 */
[----:B------:R-:W-:Y:S02]  /*44e0*/  IMAD.WIDE R14, R149, 0x2, R80 ;  /* 0x00000002950e7825 */ /* 0x000fe400078e0250 */
[----:B------:R-:W5:Y:S04]  /*44f0*/  LDG.E.U16 R13, desc[UR32][R12.64] ;  /* 0x000000200c0d7981 */ /* 0x000f68000c1e1500 */
[----:B------:R-:W5:Y:S01]  /*4500*/  LDG.E.U16 R15, desc[UR32][R14.64] ;  /* 0x000000200e0f7981 */ /* 0x000f62000c1e1500 */
[----:B------:R-:W-:-:S02]  /*4510*/  UMOV UR6, 0x1 ;  /* 0x0000000100067882 */ /* 0x000fc40000000000 */
[----:B------:R-:W-:-:S04]  /*4520*/  @!UP0 UIADD3 UR6, UPT, UPT, -UR6, 0x100000, URZ ;  /* 0x0010000006068890 */ /* 0x000fc8000fffe1ff */
[----:B------:R-:W-:Y:S02]  /*4530*/  @!UP0 USHF.L.U32 UR7, UR6, 0xb, URZ ;  /* 0x0000000b06078899 */ /* 0x000fe400080006ff */
[----:B------:R-:W-:Y:S01]  /*4540*/  @!UP0 USHF.L.U32 UR6, UR6, 0x1, URZ ;  /* 0x0000000106068899 */ /* 0x000fe200080006ff */
[----:B------:R-:W-:Y:S01]  /*4550*/  VOTEU.ALL UP2, P6 ;  /* 0x0000000000ff7886 */ /* 0x000fe20003040000 */
[----:B--2---:R0:W-:Y:S04]  /*4560*/  STS.U16 [R75+UR13+0xa000], R26 ;  /* 0x00a0001a4b007988 */ /* 0x0041e8000800040d */
[----:B---3--:R0:W-:Y:S04]  /*4570*/  STS.U16 [R75+UR13+0xa400], R28 ;  /* 0x00a4001c4b007988 */ /* 0x0081e8000800040d */
[----:B----4-:R0:W-:Y:S04]  /*4580*/  STS.U16 [R75+UR13+0xa800], R30 ;  /* 0x00a8001e4b007988 */ /* 0x0101e8000800040d */
        /* <DEDUP_REMOVED lines=8> */
[----:B-----5:R0:W-:Y:S04]  /*4610*/  STS.U16 [R73+UR13+0xae00], R24 ;  /* 0x00ae001849007988 */ /* 0x0201e8000800040d */
[----:B------:R0:W-:Y:S04]  /*4620*/  STS.U16 [R72+UR13+0xa300], R7 ;  /* 0x00a3000748007988 */ /* 0x0001e8000800040d */
[----:B------:R0:W-:Y:S04]  /*4630*/  STS.U16 [R72+UR13+0xa700], R11 ;  /* 0x00a7000b48007988 */ /* 0x0001e8000800040d */
[----:B------:R0:W-:Y:S04]  /*4640*/  STS.U16 [R72+UR13+0xab00], R13 ;  /* 0x00ab000d48007988 */ /* 0x0001e8000800040d */
[----:B------:R0:W-:Y:S01]  /*4650*/  STS.U16 [R72+UR13+0xaf00], R15 ;  /* 0x00af000f48007988 */ /* 0x0001e2000800040d */
[----:B------:R1:W-:Y:S06]  /*4660*/  MEMBAR.ALL.CTA ;  /* 0x0000000000007992 */ /* 0x0003ec0000008000 */
[----:B-1----:R-:W-:Y:S04]  /*4670*/  FENCE.VIEW.ASYNC.S ;  /* 0x00000000000073c6 */ /* 0x002fe80000000000 */
[----:B------:R-:W1:Y:S02]  /*4680*/  FENCE.VIEW.ASYNC.S ;  /* 0x00000000000073c6 */ /* 0x000e640000000000 */
[----:B-1----:R0:W1:Y:S02]  /*4690*/  @!UP2 SYNCS.EXCH.64 URZ, [UR13+0xe010], UR6 ;  /* 0x00e010060dffa5b2 */ /* 0x0020640008000100 */
[----:B-1----:R-:W-:Y:S06]  /*46a0*/  BAR.SYNC.DEFER_BLOCKING 0x0 ;  /* 0x0000000000007b1d */ /* 0x002fec0000010000 */
[----:B0-----:R-:W-:Y:S05]  /*46b0*/  BRA.U UP1, `(.L_x_16) ;  /* 0x00000001017c7547 */ /* 0x001fea000b800000 */
[----:B------:R-:W-:Y:S01]  /*46c0*/  UMOV UR21, 0x40004040 ;  /* 0x4000404000157882 */ /* 0x000fe20000000000 */
[----:B------:R-:W-:Y:S01]  /*46d0*/  UMOV UR23, 0x40004040 ;  /* 0x4000404000177882 */ /* 0x000fe20000000000 */
[----:B------:R-:W-:Y:S01]  /*46e0*/  UMOV UR24, 0x0 ;  /* 0x0000000000187882 */ /* 0x000fe20000000000 */
[----:B------:R-:W-:Y:S01]  /*46f0*/  UMOV UR25, 0x8088010 ;  /* 0x0808801000197882 */ /* 0x000fe20000000000 */
[----:B------:R-:W-:Y:S01]  /*4700*/  UIADD3 UR6, UPT, UPT, UR13, 0xe010, URZ ;  /* 0x0000e0100d067890 */ /* 0x000fe2000fffe0ff */
[----:B------:R0:W-:Y:S01]  /*4710*/  UTCHMMA gdesc[UR20], gdesc[UR22], tmem[UR16], tmem[UR24], idesc[UR25], !UPT ;  /* 0x00ff1816140075ea */ /* 0x0001e2000f800010 */
[----:B------:R-:W-:Y:S01]  /*4720*/  UMOV UR26, 0x0 ;  /* 0x00000000001a7882 */ /* 0x000fe20000000000 */
[----:B------:R-:W-:Y:S01]  /*4730*/  UMOV UR27, 0x8088010 ;  /* 0x08088010001b7882 */ /* 0x000fe20000000000 */
[----:B------:R-:W-:Y:S01]  /*4740*/  UMOV UR58, 0x0 ;  /* 0x00000000003a7882 */ /* 0x000fe20000000000 */
[----:B------:R-:W-:Y:S01]  /*4750*/  UMOV UR59, 0x8088010 ;  /* 0x08088010003b7882 */ /* 0x000fe20000000000 */
        /* <DEDUP_REMOVED lines=11> */
[----:B------:R-:W-:Y:S01]  /*4810*/  UMOV UR7, URZ ;  /* 0x000000ff00077c82 */ /* 0x000fe20008000000 */
[----:B------:R0:W-:Y:S01]  /*4820*/  UTCHMMA gdesc[UR38], gdesc[UR50], tmem[UR16], tmem[UR62], idesc[UR63], UPT ;  /* 0x00ff3e32260075ea */ /* 0x0001e2000b800010 */
[----:B------:R-:W-:Y:S01]  /*4830*/  UMOV UR68, 0x0 ;  /* 0x0000000000447882 */ /* 0x000fe20000000000 */
[----:B------:R-:W-:Y:S01]  /*4840*/  UMOV UR69, 0x8088010 ;  /* 0x0808801000457882 */ /* 0x000fe20000000000 */
[----:B------:R0:W-:Y:S01]  /*4850*/  UTCHMMA gdesc[UR40], gdesc[UR52], tmem[UR16], tmem[UR64], idesc[UR65], UPT ;  /* 0x00ff4034280075ea */ /* 0x0001e2000b800010 */
[----:B------:R-:W-:Y:S01]  /*4860*/  UMOV UR6, UR6 ;  /* 0x0000000600067c82 */ /* 0x000fe20008000000 */
[----:B------:R0:W-:Y:S01]  /*4870*/  UTCHMMA gdesc[UR42], gdesc[UR54], tmem[UR16], tmem[UR66], idesc[UR67], UPT ;  /* 0x00ff42362a0075ea */ /* 0x0001e2000b800010 */
[----:B------:R0:W-:Y:S01]  /*4880*/  UTCHMMA gdesc[UR44], gdesc[UR56], tmem[UR16], tmem[UR68], idesc[UR69], UPT ;  /* 0x00ff44382c0075ea */ /* 0x0001e2000b800010 */
[----:B------:R0:W-:Y:S01]  /*4890*/  UTCBAR [UR6], URZ ;  /* 0x000000ff060073e9 */ /* 0x0001e200080000ff */
[----:B------:R-:W-:Y:S01]  /*48a0*/  NOP ;  /* 0x0000000000007918 */ /* 0x000fe20000000000 */
.L_x_16:
[----:B------:R-:W1:Y:S01]  /*48b0*/  SYNCS.PHASECHK.TRANS64.TRYWAIT P0, [UR13+0xe010], RZ ;  /* 0x00e010ffff0075a7 */ /* 0x000e62000800110d */
[----:B------:R-:W-:Y:S01]  /*48c0*/  IADD3 R21, P2, PT, R77, R148, RZ ;  /* 0x000000944d157210 */ /* 0x000fe20007f5e0ff */
[----:B-1----:R-:W-:-:S12]  /*48d0*/  @!P0 BRA `(.L_x_17) ;  /* 0x0000003c00ac8947 */ /* 0x002fd80003800000 */
.L_x_25:
[----:B------:R-:W-:Y:S01]  /*48e0*/  BAR.SYNC.DEFER_BLOCKING 0x0 ;  /* 0x0000000000007b1d */ /* 0x000fe20000010000 */
[C---:B------:R-:W-:Y:S01]  /*48f0*/  IADD3 R23, P4, PT, R21.reuse, 0x20, RZ ;  /* 0x0000002015177810 */ /* 0x040fe20007f9e0ff */
[----:B------:R-:W-:Y:S01]  /*4900*/  IMAD.X R22, RZ, RZ, R150, P2 ;  /* 0x000000ffff167224 */ /* 0x000fe200010e0696 */
[C---:B------:R-:W-:Y:S01]  /*4910*/  IADD3 R25, P0, PT, R21.reuse, 0x22, RZ ;  /* 0x0000002215197810 */ /* 0x040fe20007f1e0ff */
[----:B------:R-:W-:Y:S01]  /*4920*/  IMAD.U32 R20, R20, -0x80000000, RZ ;  /* 0x8000000014147824 */ /* 0x000fe200078e00ff */
[----:B------:R-:W-:Y:S01]  /*4930*/  IADD3 R148, P1, PT, R148, 0x20, RZ ;  /* 0x0000002094947810 */ /* 0x000fe20007f3e0ff */
[----:B------:R-:W-:Y:S01]  /*4940*/  IMAD.X R24, RZ, RZ, R22, P4 ;  /* 0x000000ffff187224 */ /* 0x000fe200020e0616 */
[----:B------:R-:W-:Y:S01]  /*4950*/  IADD3 R27, P2, PT, R21, 0x23, RZ ;  /* 0x00000023151b7810 */ /* 0x000fe20007f5e0ff */
[----:B------:R-:W-:Y:S01]  /*4960*/  LDTM.16dp32bit_t0_t15.x16 R4, tmem[UR17] ;  /* 0x00000011000479ee */ /* 0x000fe20008a00000 */
[----:B------:R-:W1:Y:S01]  /*4970*/  LDTM.16dp32bit_t16_t31.x16 R4, tmem[UR17+0x10] ;  /* 0x00001011000479ee */ /* 0x000e620008a20000 */
[-C--:B------:R-:W-:Y:S01]  /*4980*/  ISETP.GT.U32.AND P3, PT, R25, R78.reuse, PT ;  /* 0x0000004e1900720c */ /* 0x080fe20003f64070 */
[----:B------:R-:W-:Y:S01]  /*4990*/  IMAD.X R150, RZ, RZ, R150, P1 ;  /* 0x000000ffff967224 */ /* 0x000fe200008e0696 */
[----:B------:R-:W-:Y:S01]  /*49a0*/  IADD3 R25, P4, PT, R21, 0x24, RZ ;  /* 0x0000002415197810 */ /* 0x000fe20007f9e0ff */
[----:B------:R-:W-:Y:S01]  /*49b0*/  IMAD.X R28, RZ, RZ, R22, P2 ;  /* 0x000000ffff1c7224 */ /* 0x000fe200010e0616 */
[----:B------:R-:W-:-:S02]  /*49c0*/  ISETP.GT.U32.AND P1, PT, R27, R78, PT ;  /* 0x0000004e1b00720c */ /* 0x000fc40003f24070 */
[----:B------:R-:W-:Y:S01]  /*49d0*/  IADD3.X R26, PT, PT, RZ, R22, RZ, P0, !PT ;  /* 0x00000016ff1a7210 */ /* 0x000fe200007fe4ff */
[--C-:B------:R-:W-:Y:S01]  /*49e0*/  IMAD.X R30, RZ, RZ, R22.reuse, P4 ;  /* 0x000000ffff1e7224 */ /* 0x100fe200020e0616 */
[C---:B------:R-:W-:Y:S02]  /*49f0*/  IADD3 R27, P0, PT, R21.reuse, 0x25, RZ ;  /* 0x00000025151b7810 */ /* 0x040fe40007f1e0ff */
[C---:B------:R-:W-:Y:S02]  /*4a00*/  IADD3 R29, P2, PT, R21.reuse, 0x26, RZ ;  /* 0x00000026151d7810 */ /* 0x040fe40007f5e0ff */
[----:B------:R-:W-:Y:S01]  /*4a10*/  IADD3 R31, P4, PT, R21, 0x27, RZ ;  /* 0x00000027151f7810 */ /* 0x000fe20007f9e0ff */
[--C-:B------:R-:W-:Y:S01]  /*4a20*/  IMAD.X R32, RZ, RZ, R22.reuse, P0 ;  /* 0x000000ffff207224 */ /* 0x100fe200000e0616 */
[----:B------:R-:W-:Y:S01]  /*4a30*/  ISETP.GT.U32.AND P0, PT, R25, R78, PT ;  /* 0x0000004e1900720c */ /* 0x000fe20003f04070 */
[----:B------:R-:W-:Y:S01]  /*4a40*/  IMAD.X R33, RZ, RZ, R22, P2 ;  /* 0x000000ffff217224 */ /* 0x000fe200010e0616 */
[----:B------:R-:W-:Y:S01]  /*4a50*/  IADD3.X R22, PT, PT, RZ, R22, RZ, P4, !PT ;  /* 0x00000016ff167210 */ /* 0x000fe200027fe4ff */
[----:B------:R-:W2:Y:S01]  /*4a60*/  @!P6 SYNCS.CCTL.IV [UR13+0xe010] ;  /* 0x00e01000ff00e9b1 */ /* 0x000ea2000800000d */
[CC--:B------:R-:W-:Y:S01]  /*4a70*/  ISETP.GE.U32.AND P4, PT, R23.reuse, R78.reuse, PT ;  /* 0x0000004e1700720c */ /* 0x0c0fe20003f86070 */
[----:B------:R-:W-:Y:S01]  /*4a80*/  NOP ;  /* 0x0000000000007918 */ /* 0x000fe20000000000 */
[----:B------:R-:W-:-:S02]  /*4a90*/  ISETP.GT.U32.AND P2, PT, R23, R78, PT ;  /* 0x0000004e1700720c */ /* 0x000fc40003f44070 */
[----:B------:R-:W-:Y:S01]  /*4aa0*/  ISETP.GE.U32.AND.EX P4, PT, R24, RZ, PT, P4 ;  /* 0x000000ff1800720c */ /* 0x000fe20003f86140 */
[----:B-1----:R-:W-:Y:S01]  /*4ab0*/  FMUL R5, R5, UR71 ;  /* 0x0000004705057c20 */ /* 0x002fe20008400000 */
[----:B------:R-:W-:Y:S01]  /*4ac0*/  FMUL R4, R4, UR71 ;  /* 0x0000004704047c20 */ /* 0x000fe20008400000 */
[----:B------:R-:W-:Y:S01]  /*4ad0*/  FMUL R7, R7, UR71 ;  /* 0x0000004707077c20 */ /* 0x000fe20008400000 */
[----:B------:R-:W-:Y:S01]  /*4ae0*/  ISETP.GT.U32.AND.EX P2, PT, R24, RZ, PT, P2 ;  /* 0x000000ff1800720c */ /* 0x000fe20003f44120 */
[----:B------:R-:W-:Y:S01]  /*4af0*/  FMUL R8, R8, UR71 ;  /* 0x0000004708087c20 */ /* 0x000fe20008400000 */
[----:B------:R-:W-:Y:S01]  /*4b00*/  FSEL R5, R5, -INF , !P4 ;  /* 0xff80000005057808 */ /* 0x000fe20006000000 */
[----:B------:R-:W-:Y:S01]  /*4b10*/  FMUL R6, R6, UR71 ;  /* 0x0000004706067c20 */ /* 0x000fe20008400000 */
[----:B------:R-:W-:Y:S01]  /*4b20*/  ISETP.GT.U32.AND.EX P1, PT, R28, RZ, PT, P1 ;  /* 0x000000ff1c00720c */ /* 0x000fe20003f24110 */
[----:B------:R-:W-:Y:S01]  /*4b30*/  FMUL R10, R10, UR71 ;  /* 0x000000470a0a7c20 */ /* 0x000fe20008400000 */
[-C--:B------:R-:W-:Y:S01]  /*4b40*/  ISETP.GT.U32.AND P4, PT, R29, R78.reuse, PT ;  /* 0x0000004e1d00720c */ /* 0x080fe20003f84070 */
[----:B------:R-:W-:Y:S01]  /*4b50*/  FMUL R9, R9, UR71 ;  /* 0x0000004709097c20 */ /* 0x000fe20008400000 */
[--C-:B------:R-:W-:Y:S01]  /*4b60*/  LOP3.LUT R25, R148, 0xf, R77.reuse, 0xfe, !PT ;  /* 0x0000000f94197812 */ /* 0x100fe200078efe4d */
[----:B------:R-:W-:Y:S01]  /*4b70*/  FMUL R11, R11, UR71 ;  /* 0x000000470b0b7c20 */ /* 0x000fe20008400000 */
[----:B------:R-:W-:Y:S01]  /*4b80*/  FSEL R21, R4, -INF , !P2 ;  /* 0xff80000004157808 */ /* 0x000fe20005000000 */
        /* <DEDUP_REMOVED lines=11> */
[----:B------:R-:W-:Y:S01]  /*4c40*/  ISETP.GT.U32.AND P1, PT, R25, R78, PT ;  /* 0x0000004e1900720c */ /* 0x000fe20003f24070 */
[----:B------:R-:W-:Y:S01]  /*4c50*/  FMUL R18, R18, UR71 ;  /* 0x0000004712127c20 */ /* 0x000fe20008400000 */
[----:B------:R-:W-:Y:S01]  /*4c60*/  ISETP.GT.U32.AND.EX P4, PT, R33, RZ, PT, P4 ;  /* 0x000000ff2100720c */ /* 0x000fe20003f84140 */
[----:B------:R-:W-:Y:S01]  /*4c70*/  FMUL R19, R19, UR71 ;  /* 0x0000004713137c20 */ /* 0x000fe20008400000 */
[----:B------:R-:W-:-:S02]  /*4c80*/  LOP3.LUT R25, R148, 0x8, R77, 0xfe, !PT ;  /* 0x0000000894197812 */ /* 0x000fc400078efe4d */
[----:B------:R-:W-:Y:S02]  /*4c90*/  FSEL R8, R8, -INF , !P0 ;  /* 0xff80000008087808 */ /* 0x000fe40004000000 */
[----:B------:R-:W-:Y:S02]  /*4ca0*/  FSEL R6, R6, -INF , !P3 ;  /* 0xff80000006067808 */ /* 0x000fe40005800000 */
[-C--:B------:R-:W-:Y:S02]  /*4cb0*/  ISETP.GT.U32.AND P0, PT, R23, R78.reuse, PT ;  /* 0x0000004e1700720c */ /* 0x080fe40003f04070 */
[----:B------:R-:W-:Y:S02]  /*4cc0*/  ISETP.GT.U32.AND.EX P2, PT, R32, RZ, PT, P2 ;  /* 0x000000ff2000720c */ /* 0x000fe40003f44120 */
[----:B------:R-:W-:Y:S02]  /*4cd0*/  FSEL R10, R10, -INF , !P4 ;  /* 0xff8000000a0a7808 */ /* 0x000fe40006000000 */
[----:B------:R-:W-:-:S02]  /*4ce0*/  ISETP.GT.U32.AND P3, PT, R31, R78, PT ;  /* 0x0000004e1f00720c */ /* 0x000fc40003f64070 */
[----:B------:R-:W-:Y:S02]  /*4cf0*/  LOP3.LUT R23, R148, 0xd, R77, 0xfe, !PT ;  /* 0x0000000d94177812 */ /* 0x000fe400078efe4d */
[-C--:B------:R-:W-:Y:S02]  /*4d00*/  ISETP.GT.U32.AND P4, PT, R25, R78.reuse, PT ;  /* 0x0000004e1900720c */ /* 0x080fe40003f84070 */
[----:B------:R-:W-:Y:S02]  /*4d10*/  FSEL R9, R9, -INF , !P2 ;  /* 0xff80000009097808 */ /* 0x000fe40005000000 */
[----:B------:R-:W-:Y:S02]  /*4d20*/  ISETP.GT.U32.AND P2, PT, R23, R78, PT ;  /* 0x0000004e1700720c */ /* 0x000fe40003f44070 */
[----:B------:R-:W-:Y:S02]  /*4d30*/  ISETP.GT.U32.AND.EX P3, PT, R22, RZ, PT, P3 ;  /* 0x000000ff1600720c */ /* 0x000fe40003f64130 */
[----:B------:R-:W-:-:S02]  /*4d40*/  ISETP.GT.U32.AND.EX P4, PT, R150, RZ, PT, P4 ;  /* 0x000000ff9600720c */ /* 0x000fc40003f84140 */
[C-C-:B------:R-:W-:Y:S02]  /*4d50*/  LOP3.LUT R25, R148.reuse, 0x9, R77.reuse, 0xfe, !PT ;  /* 0x0000000994197812 */ /* 0x140fe400078efe4d */
[----:B------:R-:W-:Y:S02]  /*4d60*/  LOP3.LUT R23, R148, 0xa, R77, 0xfe, !PT ;  /* 0x0000000a94177812 */ /* 0x000fe400078efe4d */
[----:B------:R-:W-:Y:S02]  /*4d70*/  FSEL R11, R11, -INF , !P3 ;  /* 0xff8000000b0b7808 */ /* 0x000fe40005800000 */
[----:B------:R-:W-:Y:S02]  /*4d80*/  FSEL R12, R12, -INF , !P4 ;  /* 0xff8000000c0c7808 */ /* 0x000fe40006000000 */
[-C--:B------:R-:W-:Y:S02]  /*4d90*/  ISETP.GT.U32.AND P3, PT, R25, R78.reuse, PT ;  /* 0x0000004e1900720c */ /* 0x080fe40003f64070 */
[----:B------:R-:W-:-:S02]  /*4da0*/  ISETP.GT.U32.AND P4, PT, R23, R78, PT ;  /* 0x0000004e1700720c */ /* 0x000fc40003f84070 */
[----:B------:R-:W-:Y:S02]  /*4db0*/  FMNMX3 R4, R21, R5, R6, !PT ;  /* 0x0000000515047276 */ /* 0x000fe40007800006 */
[C---:B------:R-:W-:Y:S02]  /*4dc0*/  ISETP.GT.U32.AND.EX P3, PT, R150.reuse, RZ, PT, P3 ;  /* 0x000000ff9600720c */ /* 0x040fe40003f64130 */
[----:B------:R-:W-:Y:S02]  /*4dd0*/  ISETP.GT.U32.AND.EX P4, PT, R150, RZ, PT, P4 ;  /* 0x000000ff9600720c */ /* 0x000fe40003f84140 */
[C-C-:B------:R-:W-:Y:S02]  /*4de0*/  LOP3.LUT R23, R148.reuse, 0xc, R77.reuse, 0xfe, !PT ;  /* 0x0000000c94177812 */ /* 0x140fe400078efe4d */
[----:B------:R-:W-:Y:S02]  /*4df0*/  LOP3.LUT R25, R148, 0xb, R77, 0xfe, !PT ;  /* 0x0000000b94197812 */ /* 0x000fe400078efe4d */
[----:B------:R-:W-:-:S02]  /*4e00*/  FMNMX3 R4, R4, R7, R8, !PT ;  /* 0x0000000704047276 */ /* 0x000fc40007800008 */
[----:B------:R-:W-:Y:S02]  /*4e10*/  FSEL R13, R13, -INF , !P3 ;  /* 0xff8000000d0d7808 */ /* 0x000fe40005800000 */
[----:B------:R-:W-:Y:S02]  /*4e20*/  FSEL R14, R14, -INF , !P4 ;  /* 0xff8000000e0e7808 */ /* 0x000fe40006000000 */
[-C--:B------:R-:W-:Y:S02]  /*4e30*/  ISETP.GT.U32.AND P3, PT, R23, R78.reuse, PT ;  /* 0x0000004e1700720c */ /* 0x080fe40003f64070 */
[----:B------:R-:W-:Y:S02]  /*4e40*/  ISETP.GT.U32.AND P4, PT, R25, R78, PT ;  /* 0x0000004e1900720c */ /* 0x000fe40003f84070 */
[----:B------:R-:W-:Y:S02]  /*4e50*/  FMNMX3 R4, R4, R9, R10, !PT ;  /* 0x0000000904047276 */ /* 0x000fe4000780000a */
[----:B------:R-:W-:-:S02]  /*4e60*/  ISETP.GT.U32.AND.EX P4, PT, R150, RZ, PT, P4 ;  /* 0x000000ff9600720c */ /* 0x000fc40003f84140 */
[----:B------:R-:W-:Y:S02]  /*4e70*/  ISETP.GT.U32.AND.EX P3, PT, R150, RZ, PT, P3 ;  /* 0x000000ff9600720c */ /* 0x000fe40003f64130 */
[----:B------:R-:W-:Y:S02]  /*4e80*/  FMNMX3 R4, R4, R11, R12, !PT ;  /* 0x0000000b04047276 */ /* 0x000fe4000780000c */
[C---:B------:R-:W-:Y:S02]  /*4e90*/  ISETP.GT.U32.AND.EX P0, PT, R150.reuse, RZ, PT, P0 ;  /* 0x000000ff9600720c */ /* 0x040fe40003f04100 */
[----:B------:R-:W-:Y:S02]  /*4ea0*/  ISETP.GT.U32.AND.EX P2, PT, R150, RZ, PT, P2 ;  /* 0x000000ff9600720c */ /* 0x000fe40003f44120 */
[----:B------:R-:W-:Y:S02]  /*4eb0*/  FSEL R15, R15, -INF , !P4 ;  /* 0xff8000000f0f7808 */ /* 0x000fe40006000000 */
[----:B------:R-:W-:-:S02]  /*4ec0*/  FSEL R16, R16, -INF , !P3 ;  /* 0xff80000010107808 */ /* 0x000fc40005800000 */
[----:B------:R-:W-:Y:S02]  /*4ed0*/  FMNMX3 R4, R4, R13, R14, !PT ;  /* 0x0000000d04047276 */ /* 0x000fe4000780000e */
[----:B------:R-:W-:Y:S02]  /*4ee0*/  ISETP.GT.U32.AND.EX P1, PT, R150, RZ, PT, P1 ;  /* 0x000000ff9600720c */ /* 0x000fe40003f24110 */
[----:B------:R-:W-:Y:S02]  /*4ef0*/  FSEL R17, R17, -INF , !P2 ;  /* 0xff80000011117808 */ /* 0x000fe40005000000 */
[----:B------:R-:W-:Y:S02]  /*4f00*/  FSEL R18, R18, -INF , !P0 ;  /* 0xff80000012127808 */ /* 0x000fe40004000000 */
[----:B------:R-:W-:Y:S02]  /*4f10*/  FMNMX3 R4, R4, R15, R16, !PT ;  /* 0x0000000f04047276 */ /* 0x000fe40007800010 */
[----:B------:R-:W-:-:S02]  /*4f20*/  FSEL R19, R19, -INF , !P1 ;  /* 0xff80000013137808 */ /* 0x000fc40004800000 */
[----:B------:R-:W-:-:S04]  /*4f30*/  FMNMX3 R4, R4, R17, R18, !PT ;  /* 0x0000001104047276 */ /* 0x000fc80007800012 */
[----:B------:R-:W-:-:S05]  /*4f40*/  FMNMX R4, R19, R4, !PT ;  /* 0x0000000413047209 */ /* 0x000fca0007800000 */
[----:B------:R-:W1:Y:S02]  /*4f50*/  SHFL.BFLY PT, R152, R4, 0x10, 0x1f ;  /* 0x0e001f0004987f89 */ /* 0x000e6400000e0000 */
[----:B-1----:R-:W-:-:S05]  /*4f60*/  FMNMX3 R152, R4, R152, R153, !PT ;  /* 0x0000009804987276 */ /* 0x002fca0007800099 */
[----:B------:R-:W-:Y:S01]  /*4f70*/  FADD R4, -R152, R153 ;  /* 0x0000009998047221 */ /* 0x000fe20000000100 */
[--C-:B------:R-:W-:Y:S01]  /*4f80*/  FADD R21, R21, -R152.reuse ;  /* 0x8000009815157221 */ /* 0x100fe20000000000 */
[--C-:B------:R-:W-:Y:S01]  /*4f90*/  FADD R5, R5, -R152.reuse ;  /* 0x8000009805057221 */ /* 0x100fe20000000000 */
[--C-:B------:R-:W-:Y:S01]  /*4fa0*/  FADD R6, R6, -R152.reuse ;  /* 0x8000009806067221 */ /* 0x100fe20000000000 */
[----:B------:R-:W-:Y:S01]  /*4fb0*/  FMUL R4, R4, 1.4426950216293334961 ;  /* 0x3fb8aa3b04047820 */ /* 0x000fe20000400000 */
[----:B------:R-:W-:Y:S01]  /*4fc0*/  FMUL R21, R21, 1.4426950216293334961 ;  /* 0x3fb8aa3b15157820 */ /* 0x000fe20000400000 */
[----:B------:R-:W-:Y:S01]  /*4fd0*/  FMUL R5, R5, 1.4426950216293334961 ;  /* 0x3fb8aa3b05057820 */ /* 0x000fe20000400000 */
[----:B------:R-:W-:Y:S01]  /*4fe0*/  FMUL R6, R6, 1.4426950216293334961 ;  /* 0x3fb8aa3b06067820 */ /* 0x000fe20000400000 */
[----:B------:R-:W2:Y:S01]  /*4ff0*/  MUFU.EX2 R153, R4 ;  /* 0x0000000400997308 */ /* 0x000ea20000000800 */
[--C-:B------:R-:W-:Y:S01]  /*5000*/  FADD R7, R7, -R152.reuse ;  /* 0x8000009807077221 */ /* 0x100fe20000000000 */
[--C-:B------:R-:W-:Y:S01]  /*5010*/  FADD R8, R8, -R152.reuse ;  /* 0x8000009808087221 */ /* 0x100fe20000000000 */
[--C-:B------:R-:W-:Y:S01]  /*5020*/  FADD R9, R9, -R152.reuse ;  /* 0x8000009809097221 */ /* 0x100fe20000000000 */
[--C-:B------:R-:W-:Y:S01]  /*5030*/  FADD R10, R10, -R152.reuse ;  /* 0x800000980a0a7221 */ /* 0x100fe20000000000 */
[----:B------:R-:W-:Y:S01]  /*5040*/  FMUL R7, R7, 1.4426950216293334961 ;  /* 0x3fb8aa3b07077820 */ /* 0x000fe20000400000 */
[----:B------:R-:W-:Y:S01]  /*5050*/  FMUL R8, R8, 1.4426950216293334961 ;  /* 0x3fb8aa3b08087820 */ /* 0x000fe20000400000 */
[----:B------:R-:W-:Y:S01]  /*5060*/  FMUL R9, R9, 1.4426950216293334961 ;  /* 0x3fb8aa3b09097820 */ /* 0x000fe20000400000 */
[----:B------:R-:W-:Y:S01]  /*5070*/  MUFU.EX2 R29, R21 ;  /* 0x00000015001d7308 */ /* 0x000fe20000000800 */
[----:B------:R-:W-:Y:S01]  /*5080*/  FMUL R10, R10, 1.4426950216293334961 ;  /* 0x3fb8aa3b0a0a7820 */ /* 0x000fe20000400000 */
[--C-:B------:R-:W-:Y:S01]  /*5090*/  FADD R11, R11, -R152.reuse ;  /* 0x800000980b0b7221 */ /* 0x100fe20000000000 */
[--C-:B------:R-:W-:Y:S01]  /*50a0*/  FADD R12, R12, -R152.reuse ;  /* 0x800000980c0c7221 */ /* 0x100fe20000000000 */
[--C-:B------:R-:W-:Y:S01]  /*50b0*/  FADD R13, R13, -R152.reuse ;  /* 0x800000980d0d7221 */ /* 0x100fe20000000000 */
[--C-:B------:R-:W-:Y:S01]  /*50c0*/  FADD R14, R14, -R152.reuse ;  /* 0x800000980e0e7221 */ /* 0x100fe20000000000 */
[----:B------:R-:W-:Y:S01]  /*50d0*/  FMUL R11, R11, 1.4426950216293334961 ;  /* 0x3fb8aa3b0b0b7820 */ /* 0x000fe20000400000 */
[----:B------:R-:W-:Y:S01]  /*50e0*/  FMUL R12, R12, 1.4426950216293334961 ;  /* 0x3fb8aa3b0c0c7820 */ /* 0x000fe20000400000 */
[----:B------:R-:W1:Y:S01]  /*50f0*/  MUFU.EX2 R40, R5 ;  /* 0x0000000500287308 */ /* 0x000e620000000800 */
[----:B--2---:R2:W-:Y:S01]  /*5100*/  STSM.16.M88 [R70+0xa000], R153 ;  /* 0x00a0009946007844 */ /* 0x0045e20000000000 */
[----:B------:R-:W-:Y:S01]  /*5110*/  FMUL R13, R13, 1.4426950216293334961 ;  /* 0x3fb8aa3b0d0d7820 */ /* 0x000fe20000400000 */
[----:B------:R-:W-:Y:S01]  /*5120*/  FMUL R14, R14, 1.4426950216293334961 ;  /* 0x3fb8aa3b0e0e7820 */ /* 0x000fe20000400000 */
[--C-:B------:R-:W-:Y:S01]  /*5130*/  FADD R15, R15, -R152.reuse ;  /* 0x800000980f0f7221 */ /* 0x100fe20000000000 */
[----:B------:R-:W-:Y:S01]  /*5140*/  BAR.SYNC.DEFER_BLOCKING 0x0 ;  /* 0x0000000000007b1d */ /* 0x000fe20000010000 */
[--C-:B------:R-:W-:Y:S01]  /*5150*/  FADD R16, R16, -R152.reuse ;  /* 0x8000009810107221 */ /* 0x100fe20000000000 */
[--C-:B------:R-:W-:Y:S01]  /*5160*/  FADD R17, R17, -R152.reuse ;  /* 0x8000009811117221 */ /* 0x100fe20000000000 */
[----:B------:R-:W-:Y:S01]  /*5170*/  FMUL R15, R15, 1.4426950216293334961 ;  /* 0x3fb8aa3b0f0f7820 */ /* 0x000fe20000400000 */
[--C-:B------:R-:W-:Y:S01]  /*5180*/  FADD R18, R18, -R152.reuse ;  /* 0x8000009812127221 */ /* 0x100fe20000000000 */
[----:B------:R-:W-:Y:S01]  /*5190*/  FMUL R16, R16, 1.4426950216293334961 ;  /* 0x3fb8aa3b10107820 */ /* 0x000fe20000400000 */
[----:B------:R-:W3:Y:S01]  /*51a0*/  MUFU.EX2 R42, R6 ;  /* 0x00000006002a7308 */ /* 0x000ee20000000800 */
[----:B------:R-:W-:Y:S01]  /*51b0*/  FMUL R17, R17, 1.4426950216293334961 ;  /* 0x3fb8aa3b11117820 */ /* 0x000fe20000400000 */
[----:B------:R-:W-:Y:S01]  /*51c0*/  FMUL R18, R18, 1.4426950216293334961 ;  /* 0x3fb8aa3b12127820 */ /* 0x000fe20000400000 */
[----:B------:R-:W-:Y:S01]  /*51d0*/  FADD R19, R19, -R152 ;  /* 0x8000009813137221 */ /* 0x000fe20000000000 */
[----:B-1----:R-:W-:-:S03]  /*51e0*/  FADD R5, R29, R40 ;  /* 0x000000281d057221 */ /* 0x002fc60000000000 */
[----:B------:R-:W-:Y:S01]  /*51f0*/  FMUL R19, R19, 1.4426950216293334961 ;  /* 0x3fb8aa3b13137820 */ /* 0x000fe20000400000 */
[----:B------:R1:W4:Y:S08]  /*5200*/  MUFU.EX2 R31, R7 ;  /* 0x00000007001f7308 */ /* 0x0003300000000800 */
[----:B------:R-:W5:Y:S01]  /*5210*/  MUFU.EX2 R44, R8 ;  /* 0x00000008002c7308 */ /* 0x000f620000000800 */
[----:B---3--:R-:W-:Y:S01]  /*5220*/  FADD R5, R42, R5 ;  /* 0x000000052a057221 */ /* 0x008fe20000000000 */
[----:B------:R2:W3:Y:S01]  /*5230*/  LDSM.16.M88 R156, [R69+UR13+0xa000] ;  /* 0x00a0000d459c783b */ /* 0x0004e20008000000 */
[----:B------:R-:W0:Y:S01]  /*5240*/  SYNCS.PHASECHK.TRANS64.TRYWAIT P0, [UR70], R20 ;  /* 0x00000014ff0075a7 */ /* 0x000e220008001146 */
[----:B-1----:R-:W-:-:S04]  /*5250*/  IMAD.WIDE R6, R151, 0x2, R140 ;  /* 0x0000000297067825 */ /* 0x002fc800078e028c */
[----:B------:R-:W1:Y:S01]  /*5260*/  MUFU.EX2 R33, R9 ;  /* 0x0000000900217308 */ /* 0x000e620000000800 */
[----:B----4-:R-:W-:-:S07]  /*5270*/  FADD R5, R31, R5 ;  /* 0x000000051f057221 */ /* 0x010fce0000000000 */
[----:B------:R-:W4:Y:S01]  /*5280*/  MUFU.EX2 R46, R10 ;  /* 0x0000000a002e7308 */ /* 0x000f220000000800 */
[----:B-----5:R-:W-:-:S07]  /*5290*/  FADD R5, R44, R5 ;  /* 0x000000052c057221 */ /* 0x020fce0000000000 */
[----:B------:R-:W5:Y:S01]  /*52a0*/  MUFU.EX2 R35, R11 ;  /* 0x0000000b00237308 */ /* 0x000f620000000800 */
[----:B-1----:R-:W-:-:S07]  /*52b0*/  FADD R5, R33, R5 ;  /* 0x0000000521057221 */ /* 0x002fce0000000000 */
        /* <DEDUP_REMOVED lines=15> */
[----:B-----5:R-:W-:-:S04]  /*53b0*/  FADD R5, R41, R5 ;  /* 0x0000000529057221 */ /* 0x020fc80000000000 */
[----:B-1----:R-:W-:-:S04]  /*53c0*/  FADD R5, R54, R5 ;  /* 0x0000000536057221 */ /* 0x002fc80000000000 */
[----:B----4-:R-:W-:Y:S01]  /*53d0*/  FADD R154, R43, R5 ;  /* 0x000000052b9a7221 */ /* 0x010fe20000000000 */
[----:B------:R-:W-:-:S04]  /*53e0*/  IMAD.WIDE R4, R151, 0x2, R142 ;  /* 0x0000000297047825 */ /* 0x000fc800078e028e */
[----:B------:R2:W1:Y:S01]  /*53f0*/  SHFL.BFLY PT, R155, R154, 0x10, 0x1f ;  /* 0x0e001f009a9b7f89 */ /* 0x00046200000e0000 */
[----:B0--3--:R-:W-:Y:S05]  /*5400*/  @!P0 BRA `(.L_x_18) ;  /* 0x0000003000ec8947 */ /* 0x009fea0003800000 */
.L_x_26:
[C---:B------:R-:W-:Y:S01]  /*5410*/  IMAD.WIDE R10, R151.reuse, 0x2, R136 ;  /* 0x00000002970a7825 */ /* 0x040fe200078e0288 */
[----:B------:R0:W3:Y:S03]  /*5420*/  LDG.E.U16 R28, desc[UR32][R4.64] ;  /* 0x00000020041c7981 */ /* 0x0000e6000c1e1500 */
[C---:B------:R-:W-:Y:S01]  /*5430*/  IMAD.WIDE R12, R151.reuse, 0x2, R134 ;  /* 0x00000002970c7825 */ /* 0x040fe200078e0286 */
[----:B------:R4:W5:Y:S03]  /*5440*/  LDG.E.U16 R34, desc[UR32][R10.64] ;  /* 0x000000200a227981 */ /* 0x000966000c1e1500 */
[C---:B------:R-:W-:Y:S01]  /*5450*/  IMAD.WIDE R14, R151.reuse, 0x2, R132 ;  /* 0x00000002970e7825 */ /* 0x040fe200078e0284 */
[----:B------:R2:W5:Y:S03]  /*5460*/  LDG.E.U16 R36, desc[UR32][R12.64] ;  /* 0x000000200c247981 */ /* 0x000566000c1e1500 */
[C---:B------:R-:W-:Y:S01]  /*5470*/  IMAD.WIDE R16, R151.reuse, 0x2, R130 ;  /* 0x0000000297107825 */ /* 0x040fe200078e0282 */
[----:B------:R1:W5:Y:S03]  /*5480*/  LDG.E.U16 R38, desc[UR32][R14.64] ;  /* 0x000000200e267981 */ /* 0x000366000c1e1500 */
[C---:B------:R-:W-:Y:S01]  /*5490*/  IMAD.WIDE R18, R151.reuse, 0x2, R128 ;  /* 0x0000000297127825 */ /* 0x040fe200078e0280 */
[----:B------:R-:W5:Y:S03]  /*54a0*/  LDG.E.U16 R30, desc[UR32][R6.64] ;  /* 0x00000020061e7981 */ /* 0x000f66000c1e1500 */
[C---:B------:R-:W-:Y:S01]  /*54b0*/  IMAD.WIDE R8, R151.reuse, 0x2, R138 ;  /* 0x0000000297087825 */ /* 0x040fe200078e028a */
[----:B------:R-:W5:Y:S03]  /*54c0*/  LDG.E.U16 R16, desc[UR32][R16.64] ;  /* 0x0000002010107981 */ /* 0x000f66000c1e1500 */
[C---:B0-----:R-:W-:Y:S01]  /*54d0*/  IMAD.WIDE R4, R151.reuse, 0x2, R126 ;  /* 0x0000000297047825 */ /* 0x041fe200078e027e */
[----:B------:R-:W5:Y:S03]  /*54e0*/  LDG.E.U16 R32, desc[UR32][R8.64] ;  /* 0x0000002008207981 */ /* 0x000f66000c1e1500 */
[C---:B------:R-:W-:Y:S01]  /*54f0*/  IMAD.WIDE R20, R151.reuse, 0x2, R124 ;  /* 0x0000000297147825 */ /* 0x040fe200078e027c */
[----:B------:R-:W5:Y:S03]  /*5500*/  LDG.E.U16 R18, desc[UR32][R18.64] ;  /* 0x0000002012127981 */ /* 0x000f66000c1e1500 */
[C---:B------:R-:W-:Y:S01]  /*5510*/  IMAD.WIDE R22, R151.reuse, 0x2, R122 ;  /* 0x0000000297167825 */ /* 0x040fe200078e027a */
[----:B------:R0:W5:Y:S03]  /*5520*/  LDG.E.U16 R158, desc[UR32][R4.64] ;  /* 0x00000020049e7981 */ /* 0x000166000c1e1500 */
[C---:B----4-:R-:W-:Y:S01]  /*5530*/  IMAD.WIDE R10, R151.reuse, 0x2, R120 ;  /* 0x00000002970a7825 */ /* 0x050fe200078e0278 */
[----:B------:R-:W4:Y:S03]  /*5540*/  LDG.E.U16 R160, desc[UR32][R20.64] ;  /* 0x0000002014a07981 */ /* 0x000f26000c1e1500 */
[C---:B--2---:R-:W-:Y:S01]  /*5550*/  IMAD.WIDE R12, R151.reuse, 0x2, R118 ;  /* 0x00000002970c7825 */ /* 0x044fe200078e0276 */
[----:B------:R-:W2:Y:S03]  /*5560*/  LDG.E.U16 R162, desc[UR32][R22.64] ;  /* 0x0000002016a27981 */ /* 0x000ea6000c1e1500 */
[C---:B-1----:R-:W-:Y:S01]  /*5570*/  IMAD.WIDE R14, R151.reuse, 0x2, R116 ;  /* 0x00000002970e7825 */ /* 0x042fe200078e0274 */
[----:B------:R1:W2:Y:S03]  /*5580*/  LDG.E.U16 R164, desc[UR32][R10.64] ;  /* 0x000000200aa47981 */ /* 0x0002a6000c1e1500 */
[C---:B------:R-:W-:Y:S01]  /*5590*/  IMAD.WIDE R24, R151.reuse, 0x2, R114 ;  /* 0x0000000297187825 */ /* 0x040fe200078e0272 */
[----:B------:R-:W2:Y:S03]  /*55a0*/  LDG.E.U16 R166, desc[UR32][R12.64] ;  /* 0x000000200ca67981 */ /* 0x000ea6000c1e1500 */
[----:B------:R-:W-:Y:S01]  /*55b0*/  IMAD.WIDE R26, R151, 0x2, R112 ;  /* 0x00000002971a7825 */ /* 0x000fe200078e0270 */
[----:B------:R-:W2:Y:S04]  /*55c0*/  LDG.E.U16 R168, desc[UR32][R14.64] ;  /* 0x000000200ea87981 */ /* 0x000ea8000c1e1500 */
[----:B------:R-:W2:Y:S04]  /*55d0*/  LDG.E.U16 R170, desc[UR32][R24.64] ;  /* 0x0000002018aa7981 */ /* 0x000ea8000c1e1500 */
[----:B------:R-:W2:Y:S01]  /*55e0*/  LDG.E.U16 R172, desc[UR32][R26.64] ;  /* 0x000000201aac7981 */ /* 0x000ea2000c1e1500 */
[----:B0-----:R-:W-:-:S02]  /*55f0*/  F2FP.F16.F32.PACK_AB R4, R40, R29 ;  /* 0x0000001d2804723e */ /* 0x001fc400000000ff */
[----:B------:R-:W-:Y:S02]  /*5600*/  F2FP.F16.F32.PACK_AB R5, R31, R42 ;  /* 0x0000002a1f05723e */ /* 0x000fe400000000ff */
[----:B------:R-:W-:Y:S02]  /*5610*/  F2FP.F16.F32.PACK_AB R6, R33, R44 ;  /* 0x0000002c2106723e */ /* 0x000fe400000000ff */
[----:B------:R-:W-:Y:S02]  /*5620*/  F2FP.F16.F32.PACK_AB R7, R35, R46 ;  /* 0x0000002e2307723e */ /* 0x000fe400000000ff */
[----:B------:R-:W-:Y:S02]  /*5630*/  F2FP.F16.F32.PACK_AB R8, R37, R48 ;  /* 0x000000302508723e */ /* 0x000fe400000000ff */
[----:B------:R-:W-:Y:S02]  /*5640*/  F2FP.F16.F32.PACK_AB R9, R39, R50 ;  /* 0x000000322709723e */ /* 0x000fe400000000ff */
[----:B-1----:R-:W-:-:S02]  /*5650*/  F2FP.F16.F32.PACK_AB R10, R41, R52 ;  /* 0x00000034290a723e */ /* 0x002fc400000000ff */
[----:B------:R-:W-:-:S04]  /*5660*/  F2FP.F16.F32.PACK_AB R11, R43, R54 ;  /* 0x000000362b0b723e */ /* 0x000fc800000000ff */
[----:B------:R-:W-:Y:S01]  /*5670*/  STTM.16dp32bit_t0_t15.x8 tmem[UR28], R4 ;  /* 0x00000004000079ed */ /* 0x000fe2000898001c */
[----:B------:R-:W-:Y:S01]  /*5680*/  STTM.16dp32bit_t16_t31.x8 tmem[UR28+0x8], R4 ;  /* 0x00000804000079ed */ /* 0x000fe200089a001c */
[----:B------:R-:W-:-:S04]  /*5690*/  ULEA UR70, UR31, UR13, 0x3 ;  /* 0x0000000d1f467291 */ /* 0x000fc8000f8e18ff */
[----:B------:R-:W-:Y:S01]  /*56a0*/  UIADD3 UR70, UPT, UPT, UR70, 0xe000, URZ ;  /* 0x0000e00046467890 */ /* 0x000fe2000fffe0ff */
[----:B---3--:R-:W-:Y:S04]  /*56b0*/  STS.U16 [R79+UR13+0xc000], R28 ;  /* 0x00c0001c4f007988 */ /* 0x008fe8000800040d */
[----:B-----5:R-:W-:Y:S04]  /*56c0*/  STS.U16 [R79+UR13+0xc600], R34 ;  /* 0x00c600224f007988 */ /* 0x020fe8000800040d */
[----:B------:R-:W-:Y:S04]  /*56d0*/  STS.U16 [R79+UR13+0xc800], R36 ;  /* 0x00c800244f007988 */ /* 0x000fe8000800040d */
[----:B------:R-:W-:Y:S04]  /*56e0*/  STS.U16 [R79+UR13+0xca00], R38 ;  /* 0x00ca00264f007988 */ /* 0x000fe8000800040d */
[----:B------:R-:W-:Y:S04]  /*56f0*/  STS.U16 [R79+UR13+0xc200], R30 ;  /* 0x00c2001e4f007988 */ /* 0x000fe8000800040d */
[----:B------:R-:W-:Y:S04]  /*5700*/  STS.U16 [R79+UR13+0xcc00], R16 ;  /* 0x00cc00104f007988 */ /* 0x000fe8000800040d */
[----:B------:R-:W-:Y:S04]  /*5710*/  STS.U16 [R79+UR13+0xc400], R32 ;  /* 0x00c400204f007988 */ /* 0x000fe8000800040d */
[----:B------:R0:W-:Y:S04]  /*5720*/  STS.U16 [R79+UR13+0xce00], R18 ;  /* 0x00ce00124f007988 */ /* 0x0001e8000800040d */
[----:B------:R1:W-:Y:S04]  /*5730*/  STS.U16 [R79+UR13+0xd000], R158 ;  /* 0x00d0009e4f007988 */ /* 0x0003e8000800040d */
[----:B----4-:R1:W-:Y:S04]  /*5740*/  STS.U16 [R79+UR13+0xd200], R160 ;  /* 0x00d200a04f007988 */ /* 0x0103e8000800040d */
[----:B--2---:R1:W-:Y:S04]  /*5750*/  STS.U16 [R79+UR13+0xd400], R162 ;  /* 0x00d400a24f007988 */ /* 0x0043e8000800040d */
[----:B------:R1:W-:Y:S04]  /*5760*/  STS.U16 [R79+UR13+0xd600], R164 ;  /* 0x00d600a44f007988 */ /* 0x0003e8000800040d */
[----:B------:R1:W-:Y:S04]  /*5770*/  STS.U16 [R79+UR13+0xd800], R166 ;  /* 0x00d800a64f007988 */ /* 0x0003e8000800040d */
[----:B------:R1:W-:Y:S04]  /*5780*/  STS.U16 [R79+UR13+0xda00], R168 ;  /* 0x00da00a84f007988 */ /* 0x0003e8000800040d */
[----:B------:R1:W-:Y:S04]  /*5790*/  STS.U16 [R79+UR13+0xdc00], R170 ;  /* 0x00dc00aa4f007988 */ /* 0x0003e8000800040d */
[----:B------:R1:W-:Y:S01]  /*57a0*/  STS.U16 [R79+UR13+0xde00], R172 ;  /* 0x00de00ac4f007988 */ /* 0x0003e2000800040d */
[----:B------:R-:W2:Y:S02]  /*57b0*/  FENCE.VIEW.ASYNC.T ;  /* 0x00000000000073c6 */ /* 0x000ea40000000200 */
[----:B--2---:R-:W-:Y:S06]  /*57c0*/  BAR.SYNC.DEFER_BLOCKING 0x0 ;  /* 0x0000000000007b1d */ /* 0x004fec0000010000 */
[----:B0-----:R-:W0:Y:S01]  /*57d0*/  LDTM.x64 R4, tmem[UR15] ;  /* 0x0000000f000479ee */ /* 0x001e220008340000 */
[----:B------:R-:W-:Y:S01]  /*57e0*/  NOP ;  /* 0x0000000000007918 */ /* 0x000fe20000000000 */
        /* <DEDUP_REMOVED lines=64> */
[----:B------:R1:W-:Y:S01]  /*5bf0*/  STTM.x64 tmem[UR15], R4 ;  /* 0x00000004000079ed */ /* 0x0003e2000834000f */
[----:B------:R-:W0:Y:S02]  /*5c00*/  FENCE.VIEW.ASYNC.T ;  /* 0x00000000000073c6 */ /* 0x000e240000000200 */
[----:B0-----:R-:W-:Y:S06]  /*5c10*/  BAR.SYNC.DEFER_BLOCKING 0x0 ;  /* 0x0000000000007b1d */ /* 0x001fec0000010000 */
[----:B------:R0:W-:Y:S06]  /*5c20*/  MEMBAR.ALL.CTA ;  /* 0x0000000000007992 */ /* 0x0001ec0000008000 */
[----:B0-----:R-:W0:Y:S01]  /*5c30*/  FENCE.VIEW.ASYNC.S ;  /* 0x00000000000073c6 */ /* 0x001e220000000000 */
[----:B------:R-:W-:Y:S01]  /*5c40*/  FADD R156, R154, R155 ;  /* 0x0000009b9a9c7221 */ /* 0x000fe20000000000 */
[----:B------:R-:W-:Y:S01]  /*5c50*/  IMAD.MOV.U32 R154, RZ, RZ, R147 ;  /* 0x000000ffff9a7224 */ /* 0x000fe200078e0093 */
[----:B0-----:R-:W-:Y:S06]  /*5c60*/  BAR.SYNC.DEFER_BLOCKING 0x0 ;  /* 0x0000000000007b1d */ /* 0x001fec0000010000 */
[----:B------:R-:W-:Y:S05]  /*5c70*/  BRA.U UP1, `(.L_x_19) ;  /* 0x0000000101387547 */ /* 0x000fea000b800000 */
[----:B------:R-:W-:Y:S01]  /*5c80*/  UIADD3 UR21, UPT, UPT, UR14, 0xa8, URZ ;  /* 0x000000a80e157890 */ /* 0x000fe2000fffe0ff */
[----:B------:R-:W-:Y:S01]  /*5c90*/  UMOV UR24, UR4 ;  /* 0x0000000400187c82 */ /* 0x000fe20008000000 */
[----:B------:R-:W-:Y:S01]  /*5ca0*/  UMOV UR25, 0x80004020 ;  /* 0x8000402000197882 */ /* 0x000fe20000000000 */
[----:B------:R-:W-:Y:S01]  /*5cb0*/  UMOV UR26, 0x0 ;  /* 0x00000000001a7882 */ /* 0x000fe20000000000 */
[----:B------:R-:W-:Y:S01]  /*5cc0*/  UMOV UR27, 0x8200010 ;  /* 0x08200010001b7882 */ /* 0x000fe20000000000 */
[----:B------:R-:W-:Y:S01]  /*5cd0*/  UMOV UR6, UR70 ;  /* 0x0000004600067c82 */ /* 0x000fe20008000000 */
[----:B------:R-:W-:Y:S01]  /*5ce0*/  UMOV UR7, URZ ;  /* 0x000000ff00077c82 */ /* 0x000fe20008000000 */
[----:B------:R-:W-:Y:S01]  /*5cf0*/  UMOV UR58, 0x0 ;  /* 0x00000000003a7882 */ /* 0x000fe20000000000 */
[----:B------:R-:W-:Y:S01]  /*5d00*/  UMOV UR59, 0x8200010 ;  /* 0x08200010003b7882 */ /* 0x000fe20000000000 */
[----:B------:R0:W-:Y:S01]  /*5d10*/  UTCHMMA tmem[UR29], gdesc[UR24], tmem[UR14], tmem[UR26], idesc[UR27], UPT ;  /* 0x00ff1a181d0079ea */ /* 0x0001e2000b80000e */
[----:B------:R-:W-:Y:S01]  /*5d20*/  UMOV UR6, UR6 ;  /* 0x0000000600067c82 */ /* 0x000fe20008000000 */
[----:B------:R0:W-:Y:S01]  /*5d30*/  UTCHMMA tmem[UR21], gdesc[UR18], tmem[UR14], tmem[UR58], idesc[UR59], UPT ;  /* 0x00ff3a12150079ea */ /* 0x0001e2000b80000e */
[----:B------:R0:W-:Y:S01]  /*5d40*/  UTCBAR [UR6], URZ ;  /* 0x000000ff060073e9 */ /* 0x0001e200080000ff */
[----:B------:R-:W-:-:S02]  /*5d50*/  NOP ;  /* 0x0000000000007918 */ /* 0x000fc40000000000 */
.L_x_19:
[----:B------:R-:W-:Y:S01]  /*5d60*/  ISETP.GE.U32.AND P0, PT, R148, R146, PT ;  /* 0x000000929400720c */ /* 0x000fe20003f06070 */
[----:B------:R-:W-:Y:S01]  /*5d70*/  UIADD3 UR31, UPT, UPT, UR31, 0x1, URZ ;  /* 0x000000011f1f7890 */ /* 0x000fe2000fffe0ff */
[----:B------:R-:W-:Y:S02]  /*5d80*/  VIADD R151, R151, UR30 ;  /* 0x0000001e97977c36 */ /* 0x000fe40008000000 */
[----:B------:R-:W-:Y:S01]  /*5d90*/  FFMA R144, R153, R144, R156 ;  /* 0x0000009099907223 */ /* 0x000fe2000000009c */
[----:B------:R-:W-:Y:S01]  /*5da0*/  ISETP.GE.U32.AND.EX P0, PT, R150, RZ, PT, P0 ;  /* 0x000000ff9600720c */ /* 0x000fe20003f06100 */
[----:B------:R-:W-:Y:S01]  /*5db0*/  UISETP.GT.AND UP2, UPT, UR31, 0x1, UPT ;  /* 0x000000011f00788c */ /* 0x000fe2000bf44270 */
[----:B------:R-:W-:Y:S01]  /*5dc0*/  IMAD.IADD R149, R145, 0x1, R149 ;  /* 0x0000000191957824 */ /* 0x000fe200078e0295 */
[----:B-1----:R-:W-:Y:S01]  /*5dd0*/  MOV R20, R154 ;  /* 0x0000009a00147202 */ /* 0x002fe20000000f00 */
[----:B------:R-:W-:Y:S01]  /*5de0*/  IMAD.MOV.U32 R153, RZ, RZ, R152 ;  /* 0x000000ffff997224 */ /* 0x000fe200078e0098 */
[----:B0-----:R-:W-:-:S02]  /*5df0*/  USEL UR6, URZ, 0x1, !UP2 ;  /* 0x00000001ff067887 */ /* 0x001fc4000d000000 */
[----:B------:R-:W-:-:S04]  /*5e00*/  USEL UR31, UR31, URZ, !UP2 ;  /* 0x000000ff1f1f7287 */ /* 0x000fc8000d000000 */
[----:B------:R-:W-:Y:S02]  /*5e10*/  LOP3.LUT R147, R147, UR6, RZ, 0x3c, !PT ;  /* 0x0000000693937c12 */ /* 0x000fe4000f8e3cff */
[----:B------:R-:W-:Y:S06]  /*5e20*/  @!P0 BRA `(.L_x_20) ;  /* 0xffffffe400388947 */ /* 0x000fec000383ffff */
[----:B------:R-:W-:Y:S01]  /*5e30*/  ISETP.GE.AND P0, PT, R76, 0x1, PT ;  /* 0x000000014c00780c */ /* 0x000fe20003f06270 */
[----:B------:R-:W-:-:S12]  /*5e40*/  IMAD.MOV.U32 R153, RZ, RZ, R152 ;  /* 0x000000ffff997224 */ /* 0x000fd800078e0098 */
[----:B------:R-:W-:Y:S05]  /*5e50*/  @!P0 BRA `(.L_x_15) ;  /* 0x0000000000108947 */ /* 0x000fea0003800000 */
[----:B------:R-:W-:-:S04]  /*5e60*/  IMAD.U32 R4, R154, -0x80000000, RZ ;  /* 0x800000009a047824 */ /* 0x000fc800078e00ff */
[----:B------:R-:W0:Y:S02]  /*5e70*/  SYNCS.PHASECHK.TRANS64.TRYWAIT P0, [UR70], R4 ;  /* 0x00000004ff0075a7 */ /* 0x000e240008001146 */
[----:B0-----:R-:W-:Y:S05]  /*5e80*/  @!P0 BRA `(.L_x_21) ;  /* 0x0000002800588947 */ /* 0x001fea0003800000 */
.L_x_27:
[----:B------:R-:W-:-:S07]  /*5e90*/  IMAD.MOV.U32 R153, RZ, RZ, R152 ;  /* 0x000000ffff997224 */ /* 0x000fce00078e0098 */
.L_x_15:
[----:B------:R-:W-:Y:S01]  /*5ea0*/  BAR.SYNC.DEFER_BLOCKING 0x0 ;  /* 0x0000000000007b1d */ /* 0x000fe20000010000 */
[----:B------:R-:W-:Y:S01]  /*5eb0*/  FSETP.GEU.AND P0, PT, R144, 1.175494350822287508e-38, PT ;  /* 0x008000009000780b */ /* 0x000fe20003f0e000 */
[----:B-1----:R-:W-:Y:S01]  /*5ec0*/  IMAD.MOV.U32 R6, RZ, RZ, 0x3dc6b27f ;  /* 0x3dc6b27fff067424 */ /* 0x002fe200078e00ff */
[----:B------:R-:W-:Y:S02]  /*5ed0*/  LEA R3, R3, UR13, 0x5 ;  /* 0x0000000d03037c11 */ /* 0x000fe4000f8e28ff */
[----:B------:R-:W-:Y:S01]  /*5ee0*/  FSEL R73, RZ, -23, P0 ;  /* 0xc1b80000ff497808 */ /* 0x000fe20000000000 */
[----:B------:R-:W0:Y:S02]  /*5ef0*/  LDCU.64 UR4, c[0x0][0x3e0] ;  /* 0x00007c00ff0477ac */ /* 0x000e240008000a00 */
[----:B------:R-:W-:Y:S02]  /*5f00*/  IMAD R88, R68, 0x10, R3 ;  /* 0x0000001044587824 */ /* 0x000fe400078e0203 */
[----:B------:R-:W1:Y:S01]  /*5f10*/  LDC R3, c[0x0][0x3e8] ;  /* 0x0000fa00ff037b82 */ /* 0x000e620000000800 */
[----:B------:R-:W2:Y:S07]  /*5f20*/  @!P6 SYNCS.CCTL.IV [UR13+0xe000] ;  /* 0x00e00000ff00e9b1 */ /* 0x000eae000800000d */
[----:B--2---:R-:W-:Y:S01]  /*5f30*/  BAR.SYNC.DEFER_BLOCKING 0x0 ;  /* 0x0000000000007b1d */ /* 0x004fe20000010000 */
[----:B0-----:R-:W-:-:S04]  /*5f40*/  UIMAD UR4, UR12, UR4, URZ ;  /* 0x000000040c0472a4 */ /* 0x001fc8000f8e02ff */
[----:B------:R-:W-:Y:S01]  /*5f50*/  USHF.L.U32 UR6, UR4, 0x1, URZ ;  /* 0x0000000104067899 */ /* 0x000fe200080006ff */
[----:B------:R-:W0:Y:S02]  /*5f60*/  @!P6 SYNCS.CCTL.IV [UR13+0xe008] ;  /* 0x00e00800ff00e9b1 */ /* 0x000e24000800000d */
[----:B0-----:R0:W-:Y:S01]  /*5f70*/  STSM.16.M88 [R70], R144 ;  /* 0x0000009046007844 */ /* 0x0011e20000000000 */
[----:B------:R-:W-:Y:S01]  /*5f80*/  BAR.SYNC.DEFER_BLOCKING 0x0 ;  /* 0x0000000000007b1d */ /* 0x000fe20000010000 */
[----:B0-----:R-:W-:-:S05]  /*5f90*/  @!P0 FMUL R144, R144, 8388608 ;  /* 0x4b00000090908820 */ /* 0x001fca0000400000 */
[C---:B------:R-:W-:Y:S02]  /*5fa0*/  IADD3 R4, PT, PT, R144.reuse, -0x3f3504f3, RZ ;  /* 0xc0cafb0d90047810 */ /* 0x040fe40007ffe0ff */
[----:B------:R-:W-:Y:S02]  /*5fb0*/  ISETP.GE.U32.AND P1, PT, R144, 0x7f800000, PT ;  /* 0x7f8000009000780c */ /* 0x000fe40003f26070 */
[----:B------:R-:W-:-:S05]  /*5fc0*/  LOP3.LUT R74, R4, 0xff800000, RZ, 0xc0, !PT ;  /* 0xff800000044a7812 */ /* 0x000fca00078ec0ff */
[----:B------:R-:W-:Y:S01]  /*5fd0*/  IMAD.IADD R4, R144, 0x1, -R74 ;  /* 0x0000000190047824 */ /* 0x000fe200078e0a4a */
[----:B------:R-:W-:Y:S01]  /*5fe0*/  I2FP.F32.S32 R74, R74 ;  /* 0x0000004a004a7245 */ /* 0x000fe20000201400 */
[----:B------:R-:W0:Y:S02]  /*5ff0*/  LDSM.16.M88 R72, [R69+UR13] ;  /* 0x0000000d4548783b */ /* 0x000e240008000000 */
[----:B------:R-:W-:Y:S02]  /*6000*/  FADD R75, R4, -1 ;  /* 0xbf800000044b7421 */ /* 0x000fe40000000000 */
[----:B------:R-:W-:Y:S01]  /*6010*/  FFMA.FTZ R73, R74, 1.1920928955078125e-07, R73 ;  /* 0x340000004a497823 */ /* 0x000fe20000010049 */
[----:B------:R-:W-:Y:S02]  /*6020*/  @P1 IMAD.MOV.U32 R95, RZ, RZ, 0x7f800000 ;  /* 0x7f800000ff5f1424 */ /* 0x000fe400078e00ff */
[----:B------:R-:W-:-:S04]  /*6030*/  FFMA.FTZ R4, R75, R6, -0.16845393180847167969 ;  /* 0xbe2c7f304b047423 */ /* 0x000fc80000010006 */
[----:B------:R-:W-:-:S04]  /*6040*/  FFMA.FTZ R4, R75, R4, 0.1716887056827545166 ;  /* 0x3e2fcf2a4b047423 */ /* 0x000fc80000010004 */
[----:B------:R-:W-:-:S04]  /*6050*/  FFMA.FTZ R4, R75, R4, -0.17900948226451873779 ;  /* 0xbe374e434b047423 */ /* 0x000fc80000010004 */
[----:B------:R-:W-:-:S04]  /*6060*/  FFMA.FTZ R4, R75, R4, 0.20512372255325317383 ;  /* 0x3e520bf44b047423 */ /* 0x000fc80000010004 */
[----:B------:R-:W-:-:S04]  /*6070*/  FFMA.FTZ R4, R75, R4, -0.24046532809734344482 ;  /* 0xbe763c8b4b047423 */ /* 0x000fc80000010004 */
[----:B------:R-:W-:-:S04]  /*6080*/  FFMA.FTZ R4, R75, R4, 0.28857114911079406738 ;  /* 0x3e93bf994b047423 */ /* 0x000fc80000010004 */
[----:B------:R-:W-:-:S04]  /*6090*/  FFMA.FTZ R4, R75, R4, -0.36067417263984680176 ;  /* 0xbeb8aa494b047423 */ /* 0x000fc80000010004 */
[C---:B------:R-:W-:Y:S02]  /*60a0*/  FFMA.FTZ R76, R75.reuse, R4, 0.48089820146560668945 ;  /* 0x3ef6384a4b4c7423 */ /* 0x040fe40000010004 */
[----:B------:R-:W2:Y:S01]  /*60b0*/  LDTM.x64 R4, tmem[UR15] ;  /* 0x0000000f000479ee */ /* 0x000ea20008340000 */
[----:B------:R-:W-:Y:S01]  /*60c0*/  NOP ;  /* 0x0000000000007918 */ /* 0x000fe20000000000 */
[C---:B------:R-:W-:Y:S01]  /*60d0*/  FFMA.FTZ R76, R75.reuse, R76, -0.72134751081466674805 ;  /* 0xbf38aa3b4b4c7423 */ /* 0x040fe2000001004c */
[----:B--2---:R-:W-:Y:S01]  /*60e0*/  BAR.SYNC.DEFER_BLOCKING 0x0 ;  /* 0x0000000000007b1d */ /* 0x004fe20000010000 */
[C---:B0-----:R-:W-:Y:S02]  /*60f0*/  FSETP.GT.AND P0, PT, |R72|.reuse, 8.50705917302346158658e+37, PT ;  /* 0x7e8000004800780b */ /* 0x041fe40003f04200 */
[----:B------:R-:W-:Y:S01]  /*6100*/  FMUL R76, R75, R76 ;  /* 0x0000004c4b4c7220 */ /* 0x000fe20000400000 */
[----:B------:R-:W-:-:S03]  /*6110*/  FSETP.GEU.AND P2, PT, |R72|, 1.175494350822287508e-38, PT ;  /* 0x008000004800780b */ /* 0x000fc60003f4e200 */
[----:B------:R-:W-:-:S04]  /*6120*/  FMUL R76, R75, R76 ;  /* 0x0000004c4b4c7220 */ /* 0x000fc80000400000 */
[----:B------:R-:W-:-:S03]  /*6130*/  FFMA.FTZ R76, R75, 1.4426950216293334961, R76 ;  /* 0x3fb8aa3b4b4c7823 */ /* 0x000fc6000001004c */
[----:B------:R-:W-:Y:S01]  /*6140*/  @P0 FMUL R72, R72, 0.25 ;  /* 0x3e80000048480820 */ /* 0x000fe20000400000 */
[----:B------:R-:W-:Y:S01]  /*6150*/  FADD R73, R73, R76 ;  /* 0x0000004c49497221 */ /* 0x000fe20000000000 */
[----:B------:R-:W-:Y:S02]  /*6160*/  @P1 FFMA.FTZ R73, R144, R95, +INF ;  /* 0x7f80000090491423 */ /* 0x000fe4000001005f */
[----:B------:R-:W-:Y:S01]  /*6170*/  @!P2 FMUL R72, R72, 16777216 ;  /* 0x4b8000004848a820 */ /* 0x000fe20000400000 */
[----:B------:R-:W-:Y:S01]  /*6180*/  @P0 FMUL R11, R11, 0.25 ;  /* 0x3e8000000b0b0820 */ /* 0x000fe20000400000 */
[----:B------:R-:W-:Y:S01]  /*6190*/  @P0 FMUL R6, R6, 0.25 ;  /* 0x3e80000006060820 */ /* 0x000fe20000400000 */
[----:B------:R-:W-:Y:S01]  /*61a0*/  @P0 FMUL R14, R14, 0.25 ;  /* 0x3e8000000e0e0820 */ /* 0x000fe20000400000 */
[----:B------:R-:W-:Y:S02]  /*61b0*/  @P0 FMUL R5, R5, 0.25 ;  /* 0x3e80000005050820 */ /* 0x000fe40000400000 */
[----:B------:R-:W0:Y:S01]  /*61c0*/  MUFU.RCP R72, R72 ;  /* 0x0000004800487308 */ /* 0x000e220000001000 */
[----:B------:R-:W-:Y:S01]  /*61d0*/  @P0 FMUL R7, R7, 0.25 ;  /* 0x3e80000007070820 */ /* 0x000fe20000400000 */
        /* <DEDUP_REMOVED lines=11> */
[----:B------:R-:W-:Y:S01]  /*6290*/  @!P2 FMUL R11, R11, 16777216 ;  /* 0x4b8000000b0ba820 */ /* 0x000fe20000400000 */
        /* <DEDUP_REMOVED lines=30> */
[----:B------:R-:W-:Y:S01]  /*6480*/  FMUL R18, R72, R19 ;  /* 0x0000001348127220 */ /* 0x000fe20000400000 */
[----:B------:R-:W-:Y:S01]  /*6490*/  F2FP.F16.F32.PACK_AB R8, R6, R5 ;  /* 0x000000050608723e */ /* 0x000fe200000000ff */
[----:B------:R-:W-:Y:S01]  /*64a0*/  @P0 FMUL R22, R22, 0.25 ;  /* 0x3e80000016160820 */ /* 0x000fe20000400000 */
        /* <DEDUP_REMOVED lines=9> */
[----:B------:R-:W-:Y:S01]  /*6540*/  @!P2 FMUL R22, R22, 16777216 ;  /* 0x4b8000001616a820 */ /* 0x000fe20000400000 */
[----:B------:R-:W-:Y:S01]  /*6550*/  F2FP.F16.F32.PACK_AB R7, R15, R16 ;  /* 0x000000100f07723e */ /* 0x000fe200000000ff */
[----:B------:R-:W-:Y:S01]  /*6560*/  @!P2 FMUL R23, R23, 16777216 ;  /* 0x4b8000001717a820 */ /* 0x000fe20000400000 */
[----:B------:R-:W-:Y:S01]  /*6570*/  F2FP.F16.F32.PACK_AB R11, R18, R17 ;  /* 0x00000011120b723e */ /* 0x000fe200000000ff */
[----:B------:R-:W-:Y:S01]  /*6580*/  @!P2 FMUL R26, R26, 16777216 ;  /* 0x4b8000001a1aa820 */ /* 0x000fe20000400000 */
[----:B------:R-:W-:Y:S01]  /*6590*/  @!P2 FMUL R27, R27, 16777216 ;  /* 0x4b8000001b1ba820 */ /* 0x000fe20000400000 */
[----:B------:R-:W-:Y:S01]  /*65a0*/  STS.128 [R88], R4 ;  /* 0x0000000458007388 */ /* 0x000fe20000000c00 */
[----:B------:R-:W-:Y:S01]  /*65b0*/  @!P2 FMUL R29, R29, 16777216 ;  /* 0x4b8000001d1da820 */ /* 0x000fe20000400000 */
[----:B------:R-:W-:Y:S01]  /*65c0*/  FMUL R19, R72, R22 ;  /* 0x0000001648137220 */ /* 0x000fe20000400000 */
[----:B------:R-:W-:Y:S01]  /*65d0*/  @P0 FMUL R20, R20, 0.25 ;  /* 0x3e80000014140820 */ /* 0x000fe20000400000 */
[----:B------:R-:W-:Y:S01]  /*65e0*/  STS.128 [R88+0x800], R8 ;  /* 0x0008000858007388 */ /* 0x000fe20000000c00 */
        /* <DEDUP_REMOVED lines=42> */
[C---:B------:R-:W-:Y:S01]  /*6890*/  FMUL R22, R72.reuse, R23 ;  /* 0x0000001748167220 */ /* 0x040fe20000400000 */
[----:B------:R-:W-:Y:S01]  /*68a0*/  FMUL R23, R72, R26 ;  /* 0x0000001a48177220 */ /* 0x000fe20000400000 */
[----:B------:R-:W-:Y:S01]  /*68b0*/  FSETP.NEU.AND P0, PT, R144, RZ, PT ;  /* 0x000000ff9000720b */ /* 0x000fe20003f0d000 */
[C---:B------:R-:W-:Y:S01]  /*68c0*/  FMUL R26, R72.reuse, R27 ;  /* 0x0000001b481a7220 */ /* 0x040fe20000400000 */
[----:B------:R-:W-:Y:S01]  /*68d0*/  FMUL R27, R72, R29 ;  /* 0x0000001d481b7220 */ /* 0x000fe20000400000 */
[----:B-1----:R-:W-:Y:S01]  /*68e0*/  IMAD R29, R0, R3, RZ ;  /* 0x00000003001d7224 */ /* 0x002fe200078e02ff */
[----:B------:R-:W-:Y:S01]  /*68f0*/  FSEL R0, R73, -INF , P0 ;  /* 0xff80000049007808 */ /* 0x000fe20000000000 */
[----:B------:R-:W-:Y:S01]  /*6900*/  @!P2 FMUL R20, R20, 16777216 ;  /* 0x4b8000001414a820 */ /* 0x000fe20000400000 */
[----:B------:R-:W-:Y:S01]  /*6910*/  @!P2 FMUL R30, R30, 16777216 ;  /* 0x4b8000001e1ea820 */ /* 0x000fe20000400000 */
[----:B------:R-:W-:Y:S01]  /*6920*/  @!P2 FMUL R21, R21, 16777216 ;  /* 0x4b8000001515a820 */ /* 0x000fe20000400000 */
[----:B------:R-:W-:Y:S01]  /*6930*/  @!P2 FMUL R24, R24, 16777216 ;  /* 0x4b8000001818a820 */ /* 0x000fe20000400000 */
[----:B------:R-:W-:Y:S01]  /*6940*/  FFMA R153, R0, 0.69314718246459960938, R153 ;  /* 0x3f31721800997823 */ /* 0x000fe20000000099 */
[----:B------:R-:W-:Y:S01]  /*6950*/  BAR.SYNC.DEFER_BLOCKING 0x0 ;  /* 0x0000000000007b1d */ /* 0x000fe20000010000 */
[----:B------:R-:W-:Y:S01]  /*6960*/  LEA R0, R71, UR13, 0x4 ;  /* 0x0000000d47007c11 */ /* 0x000fe2000f8e20ff */
[----:B------:R-:W-:Y:S01]  /*6970*/  @!P2 FMUL R31, R31, 16777216 ;  /* 0x4b8000001f1fa820 */ /* 0x000fe20000400000 */
[----:B------:R-:W-:Y:S01]  /*6980*/  @!P2 FMUL R25, R25, 16777216 ;  /* 0x4b8000001919a820 */ /* 0x000fe20000400000 */
[----:B------:R-:W-:Y:S01]  /*6990*/  @!P2 FMUL R28, R28, 16777216 ;  /* 0x4b8000001c1ca820 */ /* 0x000fe20000400000 */
[----:B------:R-:W-:Y:S01]  /*69a0*/  @!P2 FMUL R32, R32, 16777216 ;  /* 0x4b8000002020a820 */ /* 0x000fe20000400000 */
[----:B------:R-:W-:Y:S01]  /*69b0*/  @!P2 FMUL R33, R33, 16777216 ;  /* 0x4b8000002121a820 */ /* 0x000fe20000400000 */
[----:B------:R-:W-:Y:S01]  /*69c0*/  @!P2 FMUL R34, R34, 16777216 ;  /* 0x4b8000002222a820 */ /* 0x000fe20000400000 */
[----:B------:R-:W-:Y:S01]  /*69d0*/  @!P2 FMUL R35, R35, 16777216 ;  /* 0x4b8000002323a820 */ /* 0x000fe20000400000 */
        /* <DEDUP_REMOVED lines=12> */
[----:B------:R-:W-:Y:S01]  /*6aa0*/  @!P2 FMUL R38, R38, 16777216 ;  /* 0x4b8000002626a820 */ /* 0x000fe20000400000 */
[----:B------:R-:W-:Y:S01]  /*6ab0*/  F2FP.F16.F32.PACK_AB R20, R22, R21 ;  /* 0x000000151614723e */ /* 0x000fe200000000ff */
[----:B------:R-:W-:Y:S01]  /*6ac0*/  @!P2 FMUL R39, R39, 16777216 ;  /* 0x4b8000002727a820 */ /* 0x000fe20000400000 */
[----:B------:R-:W0:Y:S01]  /*6ad0*/  LDS.128 R8, [R0] ;  /* 0x0000000000087984 */ /* 0x000e220000000c00 */
[----:B------:R-:W-:Y:S01]  /*6ae0*/  F2FP.F16.F32.PACK_AB R13, R23, R24 ;  /* 0x00000018170d723e */ /* 0x000fe200000000ff */
[----:B------:R-:W-:Y:S01]  /*6af0*/  @!P2 FMUL R42, R42, 16777216 ;  /* 0x4b8000002a2aa820 */ /* 0x000fe20000400000 */
[----:B------:R-:W-:Y:S01]  /*6b00*/  F2FP.F16.F32.PACK_AB R21, R26, R25 ;  /* 0x000000191a15723e */ /* 0x000fe200000000ff */
[----:B------:R-:W-:Y:S01]  /*6b10*/  LDS.128 R4, [R0+0x1000] ;  /* 0x0010000000047984 */ /* 0x000fe20000000c00 */
[----:B------:R-:W-:Y:S01]  /*6b20*/  F2FP.F16.F32.PACK_AB R14, R77, R28 ;  /* 0x0000001c4d0e723e */ /* 0x000fe200000000ff */
[----:B------:R-:W-:Y:S01]  /*6b30*/  FMUL R81, R72, R38 ;  /* 0x0000002648517220 */ /* 0x000fe20000400000 */
[----:B------:R-:W-:Y:S01]  /*6b40*/  F2FP.F16.F32.PACK_AB R22, R30, R27 ;  /* 0x0000001b1e16723e */ /* 0x000fe200000000ff */
[----:B------:R-:W-:Y:S01]  /*6b50*/  BAR.SYNC.DEFER_BLOCKING 0x0 ;  /* 0x0000000000007b1d */ /* 0x000fe20000010000 */
[----:B------:R-:W-:Y:S01]  /*6b60*/  F2FP.F16.F32.PACK_AB R15, R76, R31 ;  /* 0x0000001f4c0f723e */ /* 0x000fe200000000ff */
[----:B------:R-:W-:Y:S01]  /*6b70*/  @!P2 FMUL R36, R36, 16777216 ;  /* 0x4b8000002424a820 */ /* 0x000fe20000400000 */
[----:B------:R-:W-:Y:S01]  /*6b80*/  F2FP.F16.F32.PACK_AB R23, R79, R74 ;  /* 0x0000004a4f17723e */ /* 0x000fe200000000ff */
[----:B------:R-:W-:Y:S01]  /*6b90*/  @!P2 FMUL R44, R44, 16777216 ;  /* 0x4b8000002c2ca820 */ /* 0x000fe20000400000 */
[----:B------:R-:W-:Y:S01]  /*6ba0*/  LEA R32, R3, R29, 0x1 ;  /* 0x0000001d03207211 */ /* 0x000fe200078e08ff */
[----:B------:R-:W-:Y:S01]  /*6bb0*/  @!P2 FMUL R46, R46, 16777216 ;  /* 0x4b8000002e2ea820 */ /* 0x000fe20000400000 */
[----:B------:R-:W-:Y:S01]  /*6bc0*/  @!P2 FMUL R47, R47, 16777216 ;  /* 0x4b8000002f2fa820 */ /* 0x000fe20000400000 */
[----:B------:R-:W-:Y:S01]  /*6bd0*/  FMUL R38, R72, R39 ;  /* 0x0000002748267220 */ /* 0x000fe20000400000 */
[----:B------:R-:W-:Y:S01]  /*6be0*/  @!P2 FMUL R37, R37, 16777216 ;  /* 0x4b8000002525a820 */ /* 0x000fe20000400000 */
[----:B------:R-:W-:-:S02]  /*6bf0*/  IMAD R33, R3, 0x2, R32 ;  /* 0x0000000203217824 */ /* 0x000fc400078e0220 */
[----:B------:R-:W-:Y:S01]  /*6c00*/  @!P2 FMUL R40, R40, 16777216 ;  /* 0x4b8000002828a820 */ /* 0x000fe20000400000 */
[----:B------:R-:W-:Y:S01]  /*6c10*/  @!P2 FMUL R41, R41, 16777216 ;  /* 0x4b8000002929a820 */ /* 0x000fe20000400000 */
[----:B------:R-:W-:Y:S01]  /*6c20*/  @!P2 FMUL R43, R43, 16777216 ;  /* 0x4b8000002b2ba820 */ /* 0x000fe20000400000 */
[----:B------:R-:W-:Y:S02]  /*6c30*/  IMAD R34, R3, 0x2, R33 ;  /* 0x0000000203227824 */ /* 0x000fe400078e0221 */
[----:B------:R-:W-:Y:S01]  /*6c40*/  @!P2 FMUL R45, R45, 16777216 ;  /* 0x4b8000002d2da820 */ /* 0x000fe20000400000 */
[----:B------:R-:W-:Y:S01]  /*6c50*/  @!P2 FMUL R48, R48, 16777216 ;  /* 0x4b8000003030a820 */ /* 0x000fe20000400000 */
[----:B------:R-:W-:Y:S01]  /*6c60*/  @!P2 FMUL R49, R49, 16777216 ;  /* 0x4b8000003131a820 */ /* 0x000fe20000400000 */
[----:B------:R-:W-:Y:S02]  /*6c70*/  IMAD R35, R3, 0x2, R34 ;  /* 0x0000000203237824 */ /* 0x000fe400078e0222 */
[----:B------:R-:W-:Y:S01]  /*6c80*/  @!P2 FMUL R50, R50, 16777216 ;  /* 0x4b8000003232a820 */ /* 0x000fe20000400000 */
[----:B------:R-:W-:Y:S01]  /*6c90*/  @!P2 FMUL R51, R51, 16777216 ;  /* 0x4b8000003333a820 */ /* 0x000fe20000400000 */
[----:B------:R-:W-:Y:S01]  /*6ca0*/  FMUL R39, R72, R42 ;  /* 0x0000002a48277220 */ /* 0x000fe20000400000 */
[----:B------:R-:W-:-:S02]  /*6cb0*/  IMAD R42, R3, 0x2, R35 ;  /* 0x00000002032a7824 */ /* 0x000fc400078e0223 */
[C---:B------:R-:W-:Y:S01]  /*6cc0*/  FMUL R36, R72.reuse, R36 ;  /* 0x0000002448247220 */ /* 0x040fe20000400000 */
[----:B------:R1:W-:Y:S01]  /*6cd0*/  STS.128 [R88], R12 ;  /* 0x0000000c58007388 */ /* 0x0003e20000000c00 */
[C---:B------:R-:W-:Y:S01]  /*6ce0*/  FMUL R80, R72.reuse, R44 ;  /* 0x0000002c48507220 */ /* 0x040fe20000400000 */
[C---:B------:R-:W-:Y:S01]  /*6cf0*/  FMUL R83, R72.reuse, R46 ;  /* 0x0000002e48537220 */ /* 0x040fe20000400000 */
[C---:B------:R-:W-:Y:S01]  /*6d00*/  FMUL R85, R72.reuse, R47 ;  /* 0x0000002f48557220 */ /* 0x040fe20000400000 */
[----:B------:R-:W-:Y:S01]  /*6d10*/  STS.128 [R88+0x800], R20 ;  /* 0x0008001458007388 */ /* 0x000fe20000000c00 */
[C---:B------:R-:W-:Y:S01]  /*6d20*/  FMUL R37, R72.reuse, R37 ;  /* 0x0000002548257220 */ /* 0x040fe20000400000 */
[C---:B------:R-:W-:Y:S01]  /*6d30*/  FMUL R40, R72.reuse, R40 ;  /* 0x0000002848287220 */ /* 0x040fe20000400000 */
[C---:B------:R-:W-:Y:S01]  /*6d40*/  FMUL R41, R72.reuse, R41 ;  /* 0x0000002948297220 */ /* 0x040fe20000400000 */
[----:B------:R-:W-:Y:S01]  /*6d50*/  BAR.SYNC.DEFER_BLOCKING 0x0 ;  /* 0x0000000000007b1d */ /* 0x000fe20000010000 */
[C---:B------:R-:W-:Y:S01]  /*6d60*/  FMUL R78, R72.reuse, R43 ;  /* 0x0000002b484e7220 */ /* 0x040fe20000400000 */
[C---:B------:R-:W-:Y:S01]  /*6d70*/  FMUL R82, R72.reuse, R45 ;  /* 0x0000002d48527220 */ /* 0x040fe20000400000 */
[C---:B------:R-:W-:Y:S01]  /*6d80*/  FMUL R48, R72.reuse, R48 ;  /* 0x0000003048307220 */ /* 0x040fe20000400000 */
[C---:B------:R-:W-:Y:S01]  /*6d90*/  FMUL R84, R72.reuse, R49 ;  /* 0x0000003148547220 */ /* 0x040fe20000400000 */
[C---:B------:R-:W-:Y:S01]  /*6da0*/  FMUL R47, R72.reuse, R50 ;  /* 0x00000032482f7220 */ /* 0x040fe20000400000 */
[----:B------:R-:W-:Y:S01]  /*6db0*/  FMUL R51, R72, R51 ;  /* 0x0000003348337220 */ /* 0x000fe20000400000 */
[----:B------:R-:W-:Y:S01]  /*6dc0*/  LEA R43, R3, R42, 0x1 ;  /* 0x0000002a032b7211 */ /* 0x000fe200078e08ff */
[----:B------:R-:W2:Y:S01]  /*6dd0*/  LDC.64 R30, c[0x0][0x398] ;  /* 0x0000e600ff1e7b82 */ /* 0x000ea20000000a00 */
[----:B------:R-:W-:Y:S01]  /*6de0*/  F2FP.F16.F32.PACK_AB R96, R81, R36 ;  /* 0x000000245160723e */ /* 0x000fe200000000ff */
[----:B-1----:R-:W-:Y:S01]  /*6df0*/  IMAD R12, R2, UR5, RZ ;  /* 0x00000005020c7c24 */ /* 0x002fe2000f8e02ff */
[----:B------:R-:W-:Y:S01]  /*6e00*/  F2FP.F16.F32.PACK_AB R98, R83, R80 ;  /* 0x000000505362723e */ /* 0x000fe200000000ff */
[----:B------:R-:W-:Y:S01]  /*6e10*/  IMAD R44, R3, 0x2, R43 ;  /* 0x00000002032c7824 */ /* 0x000fe200078e022b */
[----:B------:R-:W-:Y:S01]  /*6e20*/  F2FP.F16.F32.PACK_AB R97, R39, R40 ;  /* 0x000000282761723e */ /* 0x000fe200000000ff */
[----:B------:R-:W-:Y:S01]  /*6e30*/  IMAD.SHL.U32 R13, R12, 0x2, RZ ;  /* 0x000000020c0d7824 */ /* 0x000fe200078e00ff */
[----:B------:R-:W-:Y:S01]  /*6e40*/  F2FP.F16.F32.PACK_AB R99, R47, R48 ;  /* 0x000000302f63723e */ /* 0x000fe200000000ff */
[C---:B------:R-:W-:Y:S01]  /*6e50*/  IMAD R45, R3.reuse, 0x2, R44 ;  /* 0x00000002032d7824 */ /* 0x040fe200078e022c */
[----:B------:R-:W-:Y:S01]  /*6e60*/  F2FP.F16.F32.PACK_AB R80, R38, R37 ;  /* 0x000000252650723e */ /* 0x000fe200000000ff */
[----:B------:R-:W-:Y:S01]  /*6e70*/  @!P2 FMUL R52, R52, 16777216 ;  /* 0x4b8000003434a820 */ /* 0x000fe20000400000 */
[----:B------:R-:W-:Y:S01]  /*6e80*/  F2FP.F16.F32.PACK_AB R81, R78, R41 ;  /* 0x000000294e51723e */ /* 0x000fe200000000ff */
[----:B------:R-:W-:Y:S01]  /*6e90*/  IMAD R46, R3, 0x2, R45 ;  /* 0x00000002032e7824 */ /* 0x000fe200078e022d */
[----:B------:R-:W-:Y:S01]  /*6ea0*/  F2FP.F16.F32.PACK_AB R82, R85, R82 ;  /* 0x000000525552723e */ /* 0x000fe200000000ff */
[----:B------:R-:W-:Y:S01]  /*6eb0*/  UIMAD.WIDE UR4, UR4, 0x2, URZ ;  /* 0x00000002040478a5 */ /* 0x000fe2000f8e02ff */
[----:B------:R-:W-:Y:S01]  /*6ec0*/  F2FP.F16.F32.PACK_AB R83, R51, R84 ;  /* 0x000000543353723e */ /* 0x000fe200000000ff */
[----:B------:R-:W1:Y:S01]  /*6ed0*/  LDS.128 R24, [R0] ;  /* 0x0000000000187984 */ /* 0x000e620000000c00 */
[----:B------:R-:W-:-:S02]  /*6ee0*/  IMAD R47, R3, 0x2, R46 ;  /* 0x00000002032f7824 */ /* 0x000fc400078e022e */
[----:B------:R-:W-:Y:S01]  /*6ef0*/  @!P2 FMUL R53, R53, 16777216 ;  /* 0x4b8000003535a820 */ /* 0x000fe20000400000 */
[----:B------:R-:W-:Y:S01]  /*6f00*/  IMAD.HI R12, R12, 0x2, RZ ;  /* 0x000000020c0c7827 */ /* 0x000fe200078e02ff */
[----:B------:R-:W-:Y:S03]  /*6f10*/  LDS.128 R16, [R0+0x1000] ;  /* 0x0010000000107984 */ /* 0x000fe60000000c00 */
[C---:B------:R-:W-:Y:S01]  /*6f20*/  FMUL R50, R72.reuse, R52 ;  /* 0x0000003448327220 */ /* 0x040fe20000400000 */
[----:B------:R-:W-:Y:S01]  /*6f30*/  LEA R48, R3, R47, 0x1 ;  /* 0x0000002f03307211 */ /* 0x000fe200078e08ff */
[----:B------:R-:W-:Y:S01]  /*6f40*/  FMUL R86, R72, R53 ;  /* 0x0000003548567220 */ /* 0x000fe20000400000 */
[----:B------:R-:W-:Y:S01]  /*6f50*/  BAR.SYNC.DEFER_BLOCKING 0x0 ;  /* 0x0000000000007b1d */ /* 0x000fe20000010000 */
[----:B--2---:R-:W-:Y:S01]  /*6f60*/  IADD3 R28, P0, P1, R13, UR6, R30 ;  /* 0x000000060d1c7c10 */ /* 0x004fe2000f91e01e */
[----:B------:R-:W-:Y:S01]  /*6f70*/  @!P2 FMUL R55, R55, 16777216 ;  /* 0x4b8000003737a820 */ /* 0x000fe20000400000 */
[----:B------:R-:W-:-:S02]  /*6f80*/  IMAD R49, R3, 0x2, R48 ;  /* 0x0000000203317824 */ /* 0x000fc400078e0230 */
[----:B------:R-:W-:Y:S01]  /*6f90*/  @!P2 FMUL R58, R58, 16777216 ;  /* 0x4b8000003a3aa820 */ /* 0x000fe20000400000 */
[----:B------:R-:W-:Y:S01]  /*6fa0*/  IADD3.X R152, PT, PT, R12, UR5, R31, P0, P1 ;  /* 0x000000050c987c10 */ /* 0x000fe200087e241f */
[----:B------:R-:W-:Y:S01]  /*6fb0*/  FMUL R89, R72, R55 ;  /* 0x0000003748597220 */ /* 0x000fe20000400000 */
[----:B------:R-:W-:Y:S02]  /*6fc0*/  IMAD R52, R3, 0x2, R49 ;  /* 0x0000000203347824 */ /* 0x000fe400078e0231 */
[----:B------:R-:W-:Y:S01]  /*6fd0*/  @!P2 FMUL R62, R62, 16777216 ;  /* 0x4b8000003e3ea820 */ /* 0x000fe20000400000 */
[----:B------:R-:W-:Y:S01]  /*6fe0*/  @!P2 FMUL R54, R54, 16777216 ;  /* 0x4b8000003636a820 */ /* 0x000fe20000400000 */
[----:B------:R-:W-:Y:S01]  /*6ff0*/  @!P2 FMUL R63, R63, 16777216 ;  /* 0x4b8000003f3fa820 */ /* 0x000fe20000400000 */
[----:B------:R-:W-:Y:S02]  /*7000*/  IMAD R53, R3, 0x2, R52 ;  /* 0x0000000203357824 */ /* 0x000fe400078e0234 */
[----:B------:R-:W-:Y:S01]  /*7010*/  @!P2 FMUL R56, R56, 16777216 ;  /* 0x4b8000003838a820 */ /* 0x000fe20000400000 */
[----:B------:R-:W-:Y:S01]  /*7020*/  @!P2 FMUL R57, R57, 16777216 ;  /* 0x4b8000003939a820 */ /* 0x000fe20000400000 */
[----:B------:R-:W-:Y:S01]  /*7030*/  @!P2 FMUL R59, R59, 16777216 ;  /* 0x4b8000003b3ba820 */ /* 0x000fe20000400000 */
[----:B------:R-:W-:Y:S01]  /*7040*/  @!P2 FMUL R60, R60, 16777216 ;  /* 0x4b8000003c3ca820 */ /* 0x000fe20000400000 */
[----:B------:R-:W-:Y:S01]  /*7050*/  LEA R55, R3, R53, 0x1 ;  /* 0x0000003503377211 */ /* 0x000fe200078e08ff */
[----:B------:R-:W-:Y:S01]  /*7060*/  @!P2 FMUL R61, R61, 16777216 ;  /* 0x4b8000003d3da820 */ /* 0x000fe20000400000 */
[----:B------:R-:W-:Y:S01]  /*7070*/  @!P2 FMUL R64, R64, 16777216 ;  /* 0x4b8000004040a820 */ /* 0x000fe20000400000 */
[----:B------:R-:W-:Y:S01]  /*7080*/  @!P2 FMUL R65, R65, 16777216 ;  /* 0x4b8000004141a820 */ /* 0x000fe20000400000 */
[----:B------:R-:W-:Y:S01]  /*7090*/  @!P2 FMUL R66, R66, 16777216 ;  /* 0x4b8000004242a820 */ /* 0x000fe20000400000 */
[----:B------:R-:W-:Y:S01]  /*70a0*/  @!P2 FMUL R67, R67, 16777216 ;  /* 0x4b8000004343a820 */ /* 0x000fe20000400000 */
[C---:B------:R-:W-:Y:S01]  /*70b0*/  FMUL R91, R72.reuse, R58 ;  /* 0x0000003a485b7220 */ /* 0x040fe20000400000 */
[----:B------:R-:W-:Y:S01]  /*70c0*/  FMUL R93, R72, R62 ;  /* 0x0000003e485d7220 */ /* 0x000fe20000400000 */
[----:B------:R-:W-:Y:S01]  /*70d0*/  STS.128 [R88], R96 ;  /* 0x0000006058007388 */ /* 0x000fe20000000c00 */
[----:B------:R-:W-:-:S02]  /*70e0*/  IMAD R58, R3, 0x2, R55 ;  /* 0x00000002033a7824 */ /* 0x000fc400078e0237 */
        /* <DEDUP_REMOVED lines=13> */
[----:B------:R-:W-:Y:S01]  /*71c0*/  IMAD R59, R3, 0x2, R58 ;  /* 0x00000002033b7824 */ /* 0x000fe200078e023a */
[----:B------:R-:W-:Y:S01]  /*71d0*/  F2FP.F16.F32.PACK_AB R84, R89, R86 ;  /* 0x000000565954723e */ /* 0x000fe200000000ff */
[----:B------:R-:W2:Y:S01]  /*71e0*/  LDCU UR4, c[0x0][0x3ec] ;  /* 0x00007d80ff0477ac */ /* 0x000ea20008000800 */
[----:B------:R-:W-:-:S02]  /*71f0*/  F2FP.F16.F32.PACK_AB R76, R87, R50 ;  /* 0x00000032574c723e */ /* 0x000fc400000000ff */
[----:B------:R-:W-:Y:S01]  /*7200*/  F2FP.F16.F32.PACK_AB R86, R62, R61 ;  /* 0x0000003d3e56723e */ /* 0x000fe200000000ff */
[----:B------:R-:W-:Y:S01]  /*7210*/  IMAD R61, R3, 0x2, R59 ;  /* 0x00000002033d7824 */ /* 0x000fe200078e023b */
[----:B------:R-:W-:Y:S02]  /*7220*/  LEA R30, P0, R29, R28, 0x1 ;  /* 0x0000001c1d1e7211 */ /* 0x000fe400078008ff */
[----:B------:R-:W-:Y:S02]  /*7230*/  F2FP.F16.F32.PACK_AB R77, R91, R56 ;  /* 0x000000385b4d723e */ /* 0x000fe400000000ff */
[----:B------:R-:W-:Y:S02]  /*7240*/  F2FP.F16.F32.PACK_AB R85, R54, R57 ;  /* 0x000000393655723e */ /* 0x000fe400000000ff */
[----:B------:R-:W-:Y:S02]  /*7250*/  F2FP.F16.F32.PACK_AB R78, R93, R60 ;  /* 0x0000003c5d4e723e */ /* 0x000fe400000000ff */
[----:B------:R-:W-:Y:S01]  /*7260*/  F2FP.F16.F32.PACK_AB R79, R63, R64 ;  /* 0x000000403f4f723e */ /* 0x000fe200000000ff */
[----:B------:R-:W3:Y:S01]  /*7270*/  LDS.128 R20, [R0] ;  /* 0x0000000000147984 */ /* 0x000ee20000000c00 */
[----:B------:R-:W-:-:S02]  /*7280*/  F2FP.F16.F32.PACK_AB R87, R72, R65 ;  /* 0x000000414857723e */ /* 0x000fc400000000ff */
[----:B------:R-:W-:Y:S01]  /*7290*/  LEA.HI.X.SX32 R31, R29, R152, 0x1, P0 ;  /* 0x000000981d1f7211 */ /* 0x000fe200000f0eff */
[----:B------:R-:W4:Y:S01]  /*72a0*/  LDS.128 R12, [R0+0x1000] ;  /* 0x00100000000c7984 */ /* 0x000f220000000c00 */
[C---:B------:R-:W-:Y:S01]  /*72b0*/  IMAD R29, R3.reuse, 0x2, R61 ;  /* 0x00000002031d7824 */ /* 0x040fe200078e023d */
[----:B------:R-:W-:Y:S01]  /*72c0*/  BAR.SYNC.DEFER_BLOCKING 0x0 ;  /* 0x0000000000007b1d */ /* 0x000fe20000010000 */
[C---:B------:R-:W-:Y:S01]  /*72d0*/  LEA R36, P0, R32.reuse, R28, 0x1 ;  /* 0x0000001c20247211 */ /* 0x040fe200078008ff */
[----:B--2---:R-:W-:Y:S02]  /*72e0*/  UIMAD UR4, UR12, UR4, URZ ;  /* 0x000000040c0472a4 */ /* 0x004fe4000f8e02ff */
[C---:B------:R-:W-:Y:S02]  /*72f0*/  LEA R64, R3.reuse, R29, 0x1 ;  /* 0x0000001d03407211 */ /* 0x040fe400078e08ff */
[----:B------:R-:W-:Y:S01]  /*7300*/  LEA.HI.X.SX32 R37, R32, R152, 0x1, P0 ;  /* 0x0000009820257211 */ /* 0x000fe200000f0eff */
[----:B------:R-:W-:Y:S01]  /*7310*/  USHF.L.U32 UR6, UR4, 0x2, URZ ;  /* 0x0000000204067899 */ /* 0x000fe200080006ff */
[----:B0-----:R-:W-:Y:S01]  /*7320*/  PRMT R41, R8, 0x7632, R41 ;  /* 0x0000763208297816 */ /* 0x001fe20000000029 */
[----:B------:R-:W-:Y:S01]  /*7330*/  IMAD R65, R3, 0x2, R64 ;  /* 0x0000000203417824 */ /* 0x000fe200078e0240 */
[-C--:B------:R-:W-:Y:S01]  /*7340*/  LEA R38, P1, R33, R28.reuse, 0x1 ;  /* 0x0000001c21267211 */ /* 0x080fe200078208ff */
[----:B------:R-:W-:Y:S01]  /*7350*/  UIMAD.WIDE UR4, UR4, 0x4, URZ ;  /* 0x00000004040478a5 */ /* 0x000fe2000f8e02ff */
[----:B------:R-:W-:Y:S01]  /*7360*/  LEA R40, P0, R34, R28, 0x1 ;  /* 0x0000001c22287211 */ /* 0x000fe200078008ff */
[----:B------:R-:W-:Y:S01]  /*7370*/  IMAD R67, R3, 0x2, R65 ;  /* 0x0000000203437824 */ /* 0x000fe200078e0241 */
[----:B------:R-:W-:-:S02]  /*7380*/  LEA.HI.X.SX32 R39, R33, R152, 0x1, P1 ;  /* 0x0000009821277211 */ /* 0x000fc400008f0eff */
[----:B------:R-:W-:Y:S01]  /*7390*/  PRMT R33, R9, 0x7632, R33 ;  /* 0x0000763209217816 */ /* 0x000fe20000000021 */
[----:B------:R-:W-:-:S04]  /*73a0*/  IMAD R68, R3, 0x2, R67 ;  /* 0x0000000203447824 */ /* 0x000fc800078e0243 */
[C---:B------:R-:W-:Y:S01]  /*73b0*/  IMAD R75, R3.reuse, 0x2, R68 ;  /* 0x00000002034b7824 */ /* 0x040fe200078e0244 */
[----:B------:R-:W-:Y:S04]  /*73c0*/  STS.128 [R88], R76 ;  /* 0x0000004c58007388 */ /* 0x000fe80000000c00 */
[----:B------:R-:W-:Y:S01]  /*73d0*/  STS.128 [R88+0x800], R84 ;  /* 0x0008005458007388 */ /* 0x000fe20000000c00 */
[----:B------:R-:W-:Y:S06]  /*73e0*/  BAR.SYNC.DEFER_BLOCKING 0x0 ;  /* 0x0000000000007b1d */ /* 0x000fec0000010000 */
[----:B------:R0:W-:Y:S04]  /*73f0*/  STG.E.U16 desc[UR32][R30.64], R8 ;  /* 0x000000081e007986 */ /* 0x0001e8000c101520 */
[----:B------:R2:W-:Y:S04]  /*7400*/  STG.E.U16 desc[UR32][R36.64], R41 ;  /* 0x0000002924007986 */ /* 0x0005e8000c101520 */
[----:B------:R5:W-:Y:S01]  /*7410*/  STG.E.U16 desc[UR32][R38.64], R9 ;  /* 0x0000000926007986 */ /* 0x000be2000c101520 */
[----:B0-----:R-:W-:-:S02]  /*7420*/  LEA R30, R3, R75, 0x1 ;  /* 0x0000004b031e7211 */ /* 0x001fc400078e08ff */
[----:B------:R-:W-:Y:S02]  /*7430*/  LEA R8, P2, R45, R28, 0x1 ;  /* 0x0000001c2d087211 */ /* 0x000fe400078408ff */
[----:B--2---:R-:W-:Y:S01]  /*7440*/  LEA.HI.X.SX32 R41, R34, R152, 0x1, P0 ;  /* 0x0000009822297211 */ /* 0x004fe200000f0eff */
[----:B------:R-:W-:Y:S01]  /*7450*/  IMAD R31, R3, 0x2, R30 ;  /* 0x00000002031f7824 */ /* 0x000fe200078e021e */
[-C--:B------:R-:W-:Y:S02]  /*7460*/  LEA R32, P0, R35, R28.reuse, 0x1 ;  /* 0x0000001c23207211 */ /* 0x080fe400078008ff */
[----:B------:R-:W-:Y:S01]  /*7470*/  LEA R34, P1, R42, R28, 0x1 ;  /* 0x0000001c2a227211 */ /* 0x000fe200078208ff */
[----:B------:R-:W-:Y:S01]  /*7480*/  IMAD R81, R3, 0x2, R31 ;  /* 0x0000000203517824 */ /* 0x000fe200078e021f */
[----:B------:R0:W-:Y:S01]  /*7490*/  STG.E.U16 desc[UR32][R40.64], R33 ;  /* 0x0000002128007986 */ /* 0x0001e2000c101520 */
[----:B-----5:R-:W-:Y:S02]  /*74a0*/  LEA.HI.X.SX32 R9, R45, R152, 0x1, P2 ;  /* 0x000000982d097211 */ /* 0x020fe400010f0eff */
[----:B------:R-:W-:-:S04]  /*74b0*/  IMAD R83, R3, 0x2, R81 ;  /* 0x0000000203537824 */ /* 0x000fc800078e0251 */
[----:B------:R-:W-:-:S05]  /*74c0*/  IMAD R86, R3, 0x2, R83 ;  /* 0x0000000203567824 */ /* 0x000fca00078e0253 */
[----:B------:R-:W-:Y:S02]  /*74d0*/  LEA R87, R3, R86, 0x1 ;  /* 0x0000005603577211 */ /* 0x000fe400078e08ff */
[-C--:B0-----:R-:W-:Y:S02]  /*74e0*/  LEA.HI.X.SX32 R33, R35, R152.reuse, 0x1, P0 ;  /* 0x0000009823217211 */ /* 0x081fe400000f0eff */
[----:B------:R-:W-:Y:S01]  /*74f0*/  LEA.HI.X.SX32 R35, R42, R152, 0x1, P1 ;  /* 0x000000982a237211 */ /* 0x000fe200008f0eff */
[----:B------:R-:W-:Y:S01]  /*7500*/  IMAD R89, R3, 0x2, R87 ;  /* 0x0000000203597824 */ /* 0x000fe200078e0257 */
[-C--:B------:R-:W-:Y:S01]  /*7510*/  LEA R36, P0, R43, R28.reuse, 0x1 ;  /* 0x0000001c2b247211 */ /* 0x080fe200078008ff */
[----:B------:R0:W-:Y:S01]  /*7520*/  STG.E.U16 desc[UR32][R32.64], R10 ;  /* 0x0000000a20007986 */ /* 0x0001e2000c101520 */
[----:B------:R-:W-:Y:S01]  /*7530*/  LEA R38, P1, R44, R28, 0x1 ;  /* 0x0000001c2c267211 */ /* 0x000fe200078208ff */
[----:B------:R-:W-:Y:S01]  /*7540*/  IMAD R92, R3, 0x2, R89 ;  /* 0x00000002035c7824 */ /* 0x000fe200078e0259 */
[----:B------:R-:W-:-:S02]  /*7550*/  LEA.HI.X.SX32 R37, R43, R152, 0x1, P0 ;  /* 0x000000982b257211 */ /* 0x000fc400000f0eff */
[----:B------:R-:W-:Y:S01]  /*7560*/  LEA.HI.X.SX32 R39, R44, R152, 0x1, P1 ;  /* 0x000000982c277211 */ /* 0x000fe200008f0eff */
[----:B------:R-:W-:Y:S01]  /*7570*/  IMAD R93, R3, 0x2, R92 ;  /* 0x00000002035d7824 */ /* 0x000fe200078e025c */
[-C--:B------:R-:W-:Y:S02]  /*7580*/  LEA R44, P0, R46, R28.reuse, 0x1 ;  /* 0x0000001c2e2c7211 */ /* 0x080fe400078008ff */
[-C--:B------:R-:W-:Y:S01]  /*7590*/  LEA R42, P1, R47, R28.reuse, 0x1 ;  /* 0x0000001c2f2a7211 */ /* 0x080fe200078208ff */
[----:B------:R-:W-:Y:S01]  /*75a0*/  IMAD R95, R3, 0x2, R93 ;  /* 0x00000002035f7824 */ /* 0x000fe200078e025d */
[----:B------:R-:W-:Y:S02]  /*75b0*/  LEA R40, P2, R48, R28, 0x1 ;  /* 0x0000001c30287211 */ /* 0x000fe400078408ff */
[-C--:B------:R-:W-:Y:S02]  /*75c0*/  LEA.HI.X.SX32 R45, R46, R152.reuse, 0x1, P0 ;  /* 0x000000982e2d7211 */ /* 0x080fe400000f0eff */
[----:B------:R-:W-:-:S02]  /*75d0*/  LEA.HI.X.SX32 R43, R47, R152, 0x1, P1 ;  /* 0x000000982f2b7211 */ /* 0x000fc400008f0eff */
[-C--:B------:R-:W-:Y:S02]  /*75e0*/  LEA R50, P0, R49, R28.reuse, 0x1 ;  /* 0x0000001c31327211 */ /* 0x080fe400078008ff */
[----:B------:R-:W-:Y:S02]  /*75f0*/  LEA R46, P1, R52, R28, 0x1 ;  /* 0x0000001c342e7211 */ /* 0x000fe400078208ff */
[----:B------:R-:W-:Y:S02]  /*7600*/  LEA.HI.X.SX32 R41, R48, R152, 0x1, P2 ;  /* 0x0000009830297211 */ /* 0x000fe400010f0eff */
[----:B------:R-:W-:Y:S02]  /*7610*/  LEA R48, P2, R53, R28, 0x1 ;  /* 0x0000001c35307211 */ /* 0x000fe400078408ff */
[-C--:B------:R-:W-:Y:S02]  /*7620*/  LEA.HI.X.SX32 R51, R49, R152.reuse, 0x1, P0 ;  /* 0x0000009831337211 */ /* 0x080fe400000f0eff */
[----:B------:R-:W-:-:S02]  /*7630*/  LEA.HI.X.SX32 R47, R52, R152, 0x1, P1 ;  /* 0x00000098342f7211 */ /* 0x000fc400008f0eff */
[-C--:B------:R-:W-:Y:S02]  /*7640*/  LEA R56, P0, R55, R28.reuse, 0x1 ;  /* 0x0000001c37387211 */ /* 0x080fe400078008ff */
[----:B------:R-:W-:Y:S02]  /*7650*/  LEA R54, P1, R58, R28, 0x1 ;  /* 0x0000001c3a367211 */ /* 0x000fe400078208ff */
[----:B------:R-:W-:Y:S02]  /*7660*/  LEA R98, R3, R95, 0x1 ;  /* 0x0000005f03627211 */ /* 0x000fe400078e08ff */
[----:B------:R-:W-:Y:S02]  /*7670*/  LEA.HI.X.SX32 R49, R53, R152, 0x1, P2 ;  /* 0x0000009835317211 */ /* 0x000fe400010f0eff */
[----:B------:R-:W-:Y:S01]  /*7680*/  LEA R52, P2, R59, R28, 0x1 ;  /* 0x0000001c3b347211 */ /* 0x000fe200078408ff */
[----:B------:R-:W-:Y:S01]  /*7690*/  IMAD R99, R3, 0x2, R98 ;  /* 0x0000000203637824 */ /* 0x000fe200078e0262 */
[----:B------:R-:W-:-:S02]  /*76a0*/  LEA.HI.X.SX32 R57, R55, R152, 0x1, P0 ;  /* 0x0000009837397211 */ /* 0x000fc400000f0eff */
[----:B------:R-:W-:Y:S02]  /*76b0*/  LEA.HI.X.SX32 R55, R58, R152, 0x1, P1 ;  /* 0x000000983a377211 */ /* 0x000fe400008f0eff */
[-C--:B------:R-:W-:Y:S02]  /*76c0*/  LEA R62, P0, R61, R28.reuse, 0x1 ;  /* 0x0000001c3d3e7211 */ /* 0x080fe400078008ff */
[----:B------:R-:W-:Y:S02]  /*76d0*/  LEA R60, P1, R29, R28, 0x1 ;  /* 0x0000001c1d3c7211 */ /* 0x000fe400078208ff */
[----:B------:R-:W-:Y:S02]  /*76e0*/  LEA.HI.X.SX32 R53, R59, R152, 0x1, P2 ;  /* 0x000000983b357211 */ /* 0x000fe400010f0eff */
[----:B------:R-:W-:Y:S02]  /*76f0*/  LEA R58, P2, R64, R28, 0x1 ;  /* 0x0000001c403a7211 */ /* 0x000fe400078408ff */
[----:B------:R-:W-:-:S02]  /*7700*/  LEA.HI.X.SX32 R63, R61, R152, 0x1, P0 ;  /* 0x000000983d3f7211 */ /* 0x000fc400000f0eff */
[-C--:B------:R-:W-:Y:S01]  /*7710*/  LEA.HI.X.SX32 R61, R29, R152.reuse, 0x1, P1 ;  /* 0x000000981d3d7211 */ /* 0x080fe200008f0eff */
[----:B------:R-:W-:Y:S01]  /*7720*/  IMAD R29, R3, 0x2, R99 ;  /* 0x00000002031d7824 */ /* 0x000fe200078e0263 */
[----:B------:R-:W-:Y:S02]  /*7730*/  LEA.HI.X.SX32 R59, R64, R152, 0x1, P2 ;  /* 0x00000098403b7211 */ /* 0x000fe400010f0eff */
[-C--:B------:R-:W-:Y:S01]  /*7740*/  LEA R72, P1, R67, R28.reuse, 0x1 ;  /* 0x0000001c43487211 */ /* 0x080fe200078208ff */
[----:B------:R-:W-:Y:S01]  /*7750*/  IMAD R101, R3, 0x2, R29 ;  /* 0x0000000203657824 */ /* 0x000fe200078e021d */
[----:B------:R-:W-:Y:S02]  /*7760*/  LEA R66, P2, R68, R28, 0x1 ;  /* 0x0000001c44427211 */ /* 0x000fe400078408ff */
[----:B------:R-:W-:Y:S02]  /*7770*/  LEA.HI.X.SX32 R73, R67, R152, 0x1, P1 ;  /* 0x0000009843497211 */ /* 0x000fe400008f0eff */
[----:B------:R-:W-:-:S02]  /*7780*/  LEA R64, P0, R65, R28, 0x1 ;  /* 0x0000001c41407211 */ /* 0x000fc400078008ff */
[-C--:B------:R-:W-:Y:S01]  /*7790*/  LEA.HI.X.SX32 R67, R68, R152.reuse, 0x1, P2 ;  /* 0x0000009844437211 */ /* 0x080fe200010f0eff */
[----:B------:R-:W-:Y:S01]  /*77a0*/  IMAD R68, R3, 0x2, R101 ;  /* 0x0000000203447824 */ /* 0x000fe200078e0265 */
[----:B------:R-:W-:Y:S02]  /*77b0*/  LEA.HI.X.SX32 R65, R65, R152, 0x1, P0 ;  /* 0x0000009841417211 */ /* 0x000fe400000f0eff */
[-C--:B------:R-:W-:Y:S02]  /*77c0*/  LEA R78, P0, R75, R28.reuse, 0x1 ;  /* 0x0000001c4b4e7211 */ /* 0x080fe400078008ff */
[----:B------:R-:W-:Y:S02]  /*77d0*/  LEA R74, P1, R30, R28, 0x1 ;  /* 0x0000001c1e4a7211 */ /* 0x000fe400078208ff */
[----:B------:R-:W-:Y:S02]  /*77e0*/  LEA R105, R3, R68, 0x1 ;  /* 0x0000004403697211 */ /* 0x000fe400078e08ff */
[----:B------:R-:W-:-:S02]  /*77f0*/  LEA.HI.X.SX32 R79, R75, R152, 0x1, P0 ;  /* 0x000000984b4f7211 */ /* 0x000fc400000f0eff */
[----:B------:R-:W-:Y:S02]  /*7800*/  LEA R76, P2, R31, R28, 0x1 ;  /* 0x0000001c1f4c7211 */ /* 0x000fe400078408ff */
[-C--:B------:R-:W-:Y:S01]  /*7810*/  LEA.HI.X.SX32 R75, R30, R152.reuse, 0x1, P1 ;  /* 0x000000981e4b7211 */ /* 0x080fe200008f0eff */
[----:B------:R-:W-:Y:S01]  /*7820*/  IMAD R30, R3, 0x2, R105 ;  /* 0x00000002031e7824 */ /* 0x000fe200078e0269 */
[----:B------:R-:W-:Y:S02]  /*7830*/  LEA.HI.X.SX32 R77, R31, R152, 0x1, P2 ;  /* 0x000000981f4d7211 */ /* 0x000fe400010f0eff */
[-C--:B------:R-:W-:Y:S01]  /*7840*/  LEA R84, P0, R81, R28.reuse, 0x1 ;  /* 0x0000001c51547211 */ /* 0x080fe200078008ff */
[----:B------:R-:W-:Y:S01]  /*7850*/  IMAD R31, R3, 0x2, R30 ;  /* 0x00000002031f7824 */ /* 0x000fe200078e021e */
[-C--:B------:R-:W-:Y:S02]  /*7860*/  LEA R82, P1, R83, R28.reuse, 0x1 ;  /* 0x0000001c53527211 */ /* 0x080fe400078208ff */
[----:B------:R-:W-:Y:S01]  /*7870*/  LEA R80, P2, R86, R28, 0x1 ;  /* 0x0000001c56507211 */ /* 0x000fe200078408ff */
[----:B------:R-:W-:Y:S01]  /*7880*/  IMAD R109, R3, 0x2, R31 ;  /* 0x00000002036d7824 */ /* 0x000fe200078e021f */
[----:B------:R-:W-:-:S02]  /*7890*/  LEA.HI.X.SX32 R85, R81, R152, 0x1, P0 ;  /* 0x0000009851557211 */ /* 0x000fc400000f0eff */
[-C--:B------:R-:W-:Y:S01]  /*78a0*/  LEA.HI.X.SX32 R83, R83, R152.reuse, 0x1, P1 ;  /* 0x0000009853537211 */ /* 0x080fe200008f0eff */
[----:B------:R-:W-:Y:S01]  /*78b0*/  IMAD R116, R3, 0x2, R109 ;  /* 0x0000000203747824 */ /* 0x000fe200078e026d */
[----:B------:R-:W-:Y:S02]  /*78c0*/  LEA.HI.X.SX32 R81, R86, R152, 0x1, P2 ;  /* 0x0000009856517211 */ /* 0x000fe400010f0eff */
[----:B------:R-:W-:Y:S02]  /*78d0*/  LEA R90, P0, R87, R28, 0x1 ;  /* 0x0000001c575a7211 */ /* 0x000fe400078008ff */
[----:B------:R-:W-:Y:S02]  /*78e0*/  LEA R117, R3, R116, 0x1 ;  /* 0x0000007403757211 */ /* 0x000fe400078e08ff */
[-C--:B------:R-:W-:Y:S02]  /*78f0*/  LEA R88, P1, R89, R28.reuse, 0x1 ;  /* 0x0000001c59587211 */ /* 0x080fe400078208ff */
[----:B------:R-:W-:Y:S01]  /*7900*/  LEA R86, P2, R92, R28, 0x1 ;  /* 0x0000001c5c567211 */ /* 0x000fe200078408ff */
[----:B------:R-:W-:Y:S01]  /*7910*/  IMAD R119, R3, 0x2, R117 ;  /* 0x0000000203777824 */ /* 0x000fe200078e0275 */
[----:B------:R-:W-:-:S02]  /*7920*/  LEA.HI.X.SX32 R91, R87, R152, 0x1, P0 ;  /* 0x00000098575b7211 */ /* 0x000fc400000f0eff */
[-C--:B------:R-:W-:Y:S01]  /*7930*/  LEA.HI.X.SX32 R89, R89, R152.reuse, 0x1, P1 ;  /* 0x0000009859597211 */ /* 0x080fe200008f0eff */
[----:B------:R-:W-:Y:S01]  /*7940*/  IMAD R121, R3, 0x2, R119 ;  /* 0x0000000203797824 */ /* 0x000fe200078e0277 */
[----:B------:R-:W-:Y:S02]  /*7950*/  LEA.HI.X.SX32 R87, R92, R152, 0x1, P2 ;  /* 0x000000985c577211 */ /* 0x000fe400010f0eff */
[-C--:B------:R-:W-:Y:S01]  /*7960*/  LEA R92, P0, R93, R28.reuse, 0x1 ;  /* 0x0000001c5d5c7211 */ /* 0x080fe200078008ff */
[----:B------:R-:W-:Y:S01]  /*7970*/  IMAD R123, R3, 0x2, R121 ;  /* 0x00000002037b7824 */ /* 0x000fe200078e0279 */
[-C--:B------:R-:W-:Y:S02]  /*7980*/  LEA R96, P1, R95, R28.reuse, 0x1 ;  /* 0x0000001c5f607211 */ /* 0x080fe400078208ff */
[----:B------:R-:W-:Y:S02]  /*7990*/  LEA R94, P2, R98, R28, 0x1 ;  /* 0x0000001c625e7211 */ /* 0x000fe400078408ff */
[----:B------:R-:W-:-:S02]  /*79a0*/  LEA.HI.X.SX32 R93, R93, R152, 0x1, P0 ;  /* 0x000000985d5d7211 */ /* 0x000fc400000f0eff */
[-C--:B------:R-:W-:Y:S02]  /*79b0*/  LEA.HI.X.SX32 R97, R95, R152.reuse, 0x1, P1 ;  /* 0x000000985f617211 */ /* 0x080fe400008f0eff */
[----:B------:R-:W-:Y:S02]  /*79c0*/  LEA.HI.X.SX32 R95, R98, R152, 0x1, P2 ;  /* 0x00000098625f7211 */ /* 0x000fe400010f0eff */
[-C--:B------:R-:W-:Y:S02]  /*79d0*/  LEA R102, P0, R99, R28.reuse, 0x1 ;  /* 0x0000001c63667211 */ /* 0x080fe400078008ff */
[----:B------:R-:W-:Y:S02]  /*79e0*/  LEA R98, P1, R29, R28, 0x1 ;  /* 0x0000001c1d627211 */ /* 0x000fe400078208ff */
[-C--:B------:R-:W-:Y:S02]  /*79f0*/  LEA.HI.X.SX32 R103, R99, R152.reuse, 0x1, P0 ;  /* 0x0000009863677211 */ /* 0x080fe400000f0eff */
[----:B------:R-:W-:Y:S01]  /*7a00*/  LEA.HI.X.SX32 R99, R29, R152, 0x1, P1 ;  /* 0x000000981d637211 */ /* 0x000fe200008f0eff */
[----:B------:R-:W-:Y:S01]  /*7a10*/  IMAD R29, R3, 0x2, R123 ;  /* 0x00000002031d7824 */ /* 0x000fe200078e027b */
[----:B------:R-:W-:-:S02]  /*7a20*/  LEA R100, P2, R101, R28, 0x1 ;  /* 0x0000001c65647211 */ /* 0x000fc400078408ff */
[----:B------:R-:W-:Y:S02]  /*7a30*/  LEA R114, P0, R68, R28, 0x1 ;  /* 0x0000001c44727211 */ /* 0x000fe400078008ff */
[----:B------:R-:W-:Y:S02]  /*7a40*/  LEA.HI.X.SX32 R101, R101, R152, 0x1, P2 ;  /* 0x0000009865657211 */ /* 0x000fe400010f0eff */
[C---:B------:R-:W-:Y:S02]  /*7a50*/  LEA R106, P2, R30.reuse, R28, 0x1 ;  /* 0x0000001c1e6a7211 */ /* 0x040fe400078408ff */
[C---:B------:R-:W-:Y:S02]  /*7a60*/  LEA R127, R3.reuse, R29, 0x1 ;  /* 0x0000001d037f7211 */ /* 0x040fe400078e08ff */
[-C--:B------:R-:W-:Y:S02]  /*7a70*/  LEA.HI.X.SX32 R107, R30, R152.reuse, 0x1, P2 ;  /* 0x000000981e6b7211 */ /* 0x080fe400010f0eff */
[----:B------:R-:W-:Y:S01]  /*7a80*/  LEA.HI.X.SX32 R115, R68, R152, 0x1, P0 ;  /* 0x0000009844737211 */ /* 0x000fe200000f0eff */
[----:B------:R-:W-:Y:S01]  /*7a90*/  IMAD R30, R3, 0x2, R127 ;  /* 0x00000002031e7824 */ /* 0x000fe200078e027f */
[----:B------:R-:W-:-:S02]  /*7aa0*/  LEA R112, P0, R31, R28, 0x1 ;  /* 0x0000001c1f707211 */ /* 0x000fc400078008ff */
[----:B------:R-:W-:Y:S01]  /*7ab0*/  LEA R104, P1, R105, R28, 0x1 ;  /* 0x0000001c69687211 */ /* 0x000fe200078208ff */
[----:B------:R-:W-:Y:S01]  /*7ac0*/  IMAD R68, R3, 0x2, R30 ;  /* 0x0000000203447824 */ /* 0x000fe200078e021e */
[-C--:B------:R-:W-:Y:S02]  /*7ad0*/  LEA.HI.X.SX32 R113, R31, R152.reuse, 0x1, P0 ;  /* 0x000000981f717211 */ /* 0x080fe400000f0eff */
[----:B------:R-:W-:Y:S01]  /*7ae0*/  LEA.HI.X.SX32 R105, R105, R152, 0x1, P1 ;  /* 0x0000009869697211 */ /* 0x000fe200008f0eff */
[----:B------:R-:W-:Y:S01]  /*7af0*/  IMAD R31, R3, 0x2, R68 ;  /* 0x00000002031f7824 */ /* 0x000fe200078e0244 */
[-C--:B------:R-:W-:Y:S02]  /*7b00*/  LEA R110, P1, R109, R28.reuse, 0x1 ;  /* 0x0000001c6d6e7211 */ /* 0x080fe400078208ff */
[----:B------:R-:W-:Y:S01]  /*7b10*/  LEA R108, P2, R116, R28, 0x1 ;  /* 0x0000001c746c7211 */ /* 0x000fe200078408ff */
[----:B------:R-:W-:Y:S01]  /*7b20*/  IMAD R135, R3, 0x2, R31 ;  /* 0x0000000203877824 */ /* 0x000fe200078e021f */
[----:B------:R-:W-:-:S02]  /*7b30*/  LEA.HI.X.SX32 R111, R109, R152, 0x1, P1 ;  /* 0x000000986d6f7211 */ /* 0x000fc400008f0eff */
[----:B------:R-:W-:Y:S02]  /*7b40*/  LEA R118, P1, R119, R28, 0x1 ;  /* 0x0000001c77767211 */ /* 0x000fe400078208ff */
[----:B------:R-:W-:Y:S02]  /*7b50*/  LEA R137, R3, R135, 0x1 ;  /* 0x0000008703897211 */ /* 0x000fe400078e08ff */
[----:B------:R-:W-:Y:S02]  /*7b60*/  LEA.HI.X.SX32 R109, R116, R152, 0x1, P2 ;  /* 0x00000098746d7211 */ /* 0x000fe400010f0eff */
[----:B------:R-:W-:Y:S01]  /*7b70*/  LEA R116, P0, R117, R28, 0x1 ;  /* 0x0000001c75747211 */ /* 0x000fe200078008ff */
[----:B------:R-:W-:Y:S01]  /*7b80*/  IMAD R139, R3, 0x2, R137 ;  /* 0x00000002038b7824 */ /* 0x000fe200078e0289 */
[----:B------:R-:W-:Y:S02]  /*7b90*/  LEA.HI.X.SX32 R119, R119, R152, 0x1, P1 ;  /* 0x0000009877777211 */ /* 0x000fe400008f0eff */
[----:B------:R-:W-:-:S02]  /*7ba0*/  LEA R124, P1, R29, R28, 0x1 ;  /* 0x0000001c1d7c7211 */ /* 0x000fc400078208ff */
[----:B------:R-:W-:Y:S02]  /*7bb0*/  LEA.HI.X.SX32 R117, R117, R152, 0x1, P0 ;  /* 0x0000009875757211 */ /* 0x000fe400000f0eff */
[-C--:B------:R-:W-:Y:S02]  /*7bc0*/  LEA R120, P2, R121, R28.reuse, 0x1 ;  /* 0x0000001c79787211 */ /* 0x080fe400078408ff */
[----:B------:R-:W-:Y:S02]  /*7bd0*/  LEA R122, P0, R123, R28, 0x1 ;  /* 0x0000001c7b7a7211 */ /* 0x000fe400078008ff */
[-C--:B------:R-:W-:Y:S01]  /*7be0*/  LEA.HI.X.SX32 R125, R29, R152.reuse, 0x1, P1 ;  /* 0x000000981d7d7211 */ /* 0x080fe200008f0eff */
[----:B------:R-:W-:Y:S01]  /*7bf0*/  IMAD R29, R3, 0x2, R139 ;  /* 0x00000002031d7824 */ /* 0x000fe200078e028b */
[-C--:B------:R-:W-:Y:S02]  /*7c00*/  LEA.HI.X.SX32 R121, R121, R152.reuse, 0x1, P2 ;  /* 0x0000009879797211 */ /* 0x080fe400010f0eff */
[----:B------:R-:W-:Y:S01]  /*7c10*/  LEA.HI.X.SX32 R123, R123, R152, 0x1, P0 ;  /* 0x000000987b7b7211 */ /* 0x000fe200000f0eff */
[----:B------:R-:W-:Y:S01]  /*7c20*/  IMAD R143, R3, 0x2, R29 ;  /* 0x00000002038f7824 */ /* 0x000fe200078e021d */
[----:B------:R-:W-:-:S02]  /*7c30*/  LEA R126, P2, R127, R28, 0x1 ;  /* 0x0000001c7f7e7211 */ /* 0x000fc400078408ff */
[C---:B------:R-:W-:Y:S02]  /*7c40*/  LEA R128, P0, R30.reuse, R28, 0x1 ;  /* 0x0000001c1e807211 */ /* 0x040fe400078008ff */
[-C--:B------:R-:W-:Y:S02]  /*7c50*/  LEA.HI.X.SX32 R127, R127, R152.reuse, 0x1, P2 ;  /* 0x000000987f7f7211 */ /* 0x080fe400010f0eff */
[----:B------:R-:W-:Y:S01]  /*7c60*/  LEA.HI.X.SX32 R129, R30, R152, 0x1, P0 ;  /* 0x000000981e817211 */ /* 0x000fe200000f0eff */
[----:B------:R-:W-:Y:S01]  /*7c70*/  IMAD R30, R3, 0x2, R143 ;  /* 0x00000002031e7824 */ /* 0x000fe200078e028f */
[CC--:B------:R-:W-:Y:S02]  /*7c80*/  LEA R132, P2, R31.reuse, R28.reuse, 0x1 ;  /* 0x0000001c1f847211 */ /* 0x0c0fe400078408ff */
[----:B------:R-:W-:Y:S02]  /*7c90*/  LEA R130, P1, R68, R28, 0x1 ;  /* 0x0000001c44827211 */ /* 0x000fe400078208ff */
[----:B------:R-:W-:-:S02]  /*7ca0*/  LEA.HI.X.SX32 R133, R31, R152, 0x1, P2 ;  /* 0x000000981f857211 */ /* 0x000fc400010f0eff */
[----:B------:R-:W-:Y:S02]  /*7cb0*/  LEA R31, R3, R30, 0x1 ;  /* 0x0000001e031f7211 */ /* 0x000fe400078e08ff */
[----:B------:R-:W-:Y:S02]  /*7cc0*/  LEA.HI.X.SX32 R131, R68, R152, 0x1, P1 ;  /* 0x0000009844837211 */ /* 0x000fe400008f0eff */
[-C--:B------:R-:W-:Y:S01]  /*7cd0*/  LEA R134, P0, R135, R28.reuse, 0x1 ;  /* 0x0000001c87867211 */ /* 0x080fe200078008ff */
[----:B------:R-:W-:Y:S01]  /*7ce0*/  IMAD R68, R3, 0x2, R31 ;  /* 0x0000000203447824 */ /* 0x000fe200078e021f */
[-C--:B------:R-:W-:Y:S02]  /*7cf0*/  LEA R136, P1, R137, R28.reuse, 0x1 ;  /* 0x0000001c89887211 */ /* 0x080fe400078208ff */
[----:B------:R-:W-:Y:S01]  /*7d00*/  LEA R138, P2, R139, R28, 0x1 ;  /* 0x0000001c8b8a7211 */ /* 0x000fe200078408ff */
[----:B------:R-:W-:Y:S01]  /*7d10*/  IMAD R151, R3, 0x2, R68 ;  /* 0x0000000203977824 */ /* 0x000fe200078e0244 */
[----:B------:R-:W-:-:S02]  /*7d20*/  LEA.HI.X.SX32 R135, R135, R152, 0x1, P0 ;  /* 0x0000009887877211 */ /* 0x000fc400000f0eff */
[----:B------:R-:W-:Y:S01]  /*7d30*/  LEA R140, P0, R29, R28, 0x1 ;  /* 0x0000001c1d8c7211 */ /* 0x000fe200078008ff */
[----:B------:R-:W-:Y:S01]  /*7d40*/  IMAD R3, R3, 0x2, R151 ;  /* 0x0000000203037824 */ /* 0x000fe200078e0297 */
[-C--:B------:R-:W-:Y:S02]  /*7d50*/  LEA.HI.X.SX32 R137, R137, R152.reuse, 0x1, P1 ;  /* 0x0000009889897211 */ /* 0x080fe400008f0eff */
[----:B------:R-:W-:Y:S02]  /*7d60*/  LEA.HI.X.SX32 R139, R139, R152, 0x1, P2 ;  /* 0x000000988b8b7211 */ /* 0x000fe400010f0eff */
[-C--:B------:R-:W-:Y:S02]  /*7d70*/  LEA R142, P1, R143, R28.reuse, 0x1 ;  /* 0x0000001c8f8e7211 */ /* 0x080fe400078208ff */
[----:B------:R-:W-:Y:S02]  /*7d80*/  LEA R144, P2, R30, R28, 0x1 ;  /* 0x0000001c1e907211 */ /* 0x000fe400078408ff */
[----:B------:R-:W-:-:S02]  /*7d90*/  LEA.HI.X.SX32 R141, R29, R152, 0x1, P0 ;  /* 0x000000981d8d7211 */ /* 0x000fc400000f0eff */
[----:B------:R-:W-:Y:S02]  /*7da0*/  LEA R146, P0, R31, R28, 0x1 ;  /* 0x0000001c1f927211 */ /* 0x000fe400078008ff */
[-C--:B------:R-:W-:Y:S02]  /*7db0*/  LEA.HI.X.SX32 R143, R143, R152.reuse, 0x1, P1 ;  /* 0x000000988f8f7211 */ /* 0x080fe400008f0eff */
[----:B------:R-:W-:Y:S02]  /*7dc0*/  LEA.HI.X.SX32 R145, R30, R152, 0x1, P2 ;  /* 0x000000981e917211 */ /* 0x000fe400010f0eff */
[-C--:B------:R-:W-:Y:S02]  /*7dd0*/  LEA R148, P1, R68, R28.reuse, 0x1 ;  /* 0x0000001c44947211 */ /* 0x080fe400078208ff */
[-C--:B------:R-:W-:Y:S02]  /*7de0*/  LEA R150, P2, R151, R28.reuse, 0x1 ;  /* 0x0000001c97967211 */ /* 0x080fe400078408ff */
[----:B------:R-:W-:-:S02]  /*7df0*/  LEA R154, P3, R3, R28, 0x1 ;  /* 0x0000001c039a7211 */ /* 0x000fc400078608ff */
[-C--:B------:R-:W-:Y:S02]  /*7e00*/  LEA.HI.X.SX32 R147, R31, R152.reuse, 0x1, P0 ;  /* 0x000000981f937211 */ /* 0x080fe400000f0eff */
[----:B------:R-:W2:Y:S01]  /*7e10*/  LDS.128 R28, [R0] ;  /* 0x00000000001c7984 */ /* 0x000ea20000000c00 */
[----:B------:R-:W-:Y:S02]  /*7e20*/  LEA.HI.X.SX32 R155, R3, R152, 0x1, P3 ;  /* 0x00000098039b7211 */ /* 0x000fe400018f0eff */
[----:B------:R-:W-:Y:S02]  /*7e30*/  PRMT R3, R10, 0x7632, R3 ;  /* 0x000076320a037816 */ /* 0x000fe40000000003 */
[----:B0-----:R-:W-:Y:S02]  /*7e40*/  PRMT R33, R11, 0x7632, R33 ;  /* 0x000076320b217816 */ /* 0x001fe40000000021 */
[----:B-1----:R-:W-:Y:S01]  /*7e50*/  PRMT R10, R26, 0x7632, R10 ;  /* 0x000076321a0a7816 */ /* 0x002fe2000000000a */
[----:B------:R0:W-:Y:S01]  /*7e60*/  STG.E.U16 desc[UR32][R34.64], R3 ;  /* 0x0000000322007986 */ /* 0x0001e2000c101520 */
[----:B---3--:R-:W-:-:S02]  /*7e70*/  PRMT R32, R22, 0x7632, R32 ;  /* 0x0000763216207816 */ /* 0x008fc40000000020 */
[-C--:B------:R-:W-:Y:S01]  /*7e80*/  LEA.HI.X.SX32 R149, R68, R152.reuse, 0x1, P1 ;  /* 0x0000009844957211 */ /* 0x080fe200008f0eff */
[----:B------:R1:W-:Y:S01]  /*7e90*/  STG.E.U16 desc[UR32][R36.64], R11 ;  /* 0x0000000b24007986 */ /* 0x0003e2000c101520 */
[----:B----4-:R-:W-:Y:S02]  /*7ea0*/  PRMT R68, R15, 0x7632, R68 ;  /* 0x000076320f447816 */ /* 0x010fe40000000044 */
[----:B------:R-:W-:Y:S01]  /*7eb0*/  LEA.HI.X.SX32 R151, R151, R152, 0x1, P2 ;  /* 0x0000009897977211 */ /* 0x000fe200010f0eff */
[----:B------:R3:W-:Y:S01]  /*7ec0*/  STG.E.U16 desc[UR32][R38.64], R33 ;  /* 0x0000002126007986 */ /* 0x0007e2000c101520 */
[----:B------:R-:W-:Y:S02]  /*7ed0*/  ISETP.GE.U32.AND P0, PT, R71, 0x80, PT ;  /* 0x000000804700780c */ /* 0x000fe40003f06070 */
[----:B0-----:R-:W-:Y:S01]  /*7ee0*/  PRMT R35, R24, 0x7632, R35 ;  /* 0x0000763218237816 */ /* 0x001fe20000000023 */
[----:B------:R0:W-:Y:S01]  /*7ef0*/  STG.E.U16 desc[UR32][R8.64], R24 ;  /* 0x0000001808007986 */ /* 0x0001e2000c101520 */
[----:B------:R-:W-:-:S02]  /*7f00*/  PRMT R3, R27, 0x7632, R3 ;  /* 0x000076321b037816 */ /* 0x000fc40000000003 */
[----:B-1----:R-:W-:Y:S01]  /*7f10*/  PRMT R11, R21, 0x7632, R11 ;  /* 0x00007632150b7816 */ /* 0x002fe2000000000b */
[----:B------:R-:W-:Y:S01]  /*7f20*/  STG.E.U16 desc[UR32][R44.64], R35 ;  /* 0x000000232c007986 */ /* 0x000fe2000c101520 */
[----:B---3--:R-:W-:-:S03]  /*7f30*/  PRMT R33, R23, 0x7632, R33 ;  /* 0x0000763217217816 */ /* 0x008fc60000000021 */
[----:B------:R1:W-:Y:S01]  /*7f40*/  STG.E.U16 desc[UR32][R42.64], R25 ;  /* 0x000000192a007986 */ /* 0x0003e2000c101520 */
[----:B0-----:R-:W-:Y:S02]  /*7f50*/  PRMT R9, R25, 0x7632, R9 ;  /* 0x0000763219097816 */ /* 0x001fe40000000009 */
[----:B------:R-:W-:-:S03]  /*7f60*/  PRMT R8, R20, 0x7632, R8 ;  /* 0x0000763214087816 */ /* 0x000fc60000000008 */
[----:B------:R0:W-:Y:S01]  /*7f70*/  STG.E.U16 desc[UR32][R40.64], R9 ;  /* 0x0000000928007986 */ /* 0x0001e2000c101520 */
[----:B--2---:R-:W-:-:S03]  /*7f80*/  PRMT R37, R28, 0x7632, R37 ;  /* 0x000076321c257816 */ /* 0x004fc60000000025 */
[----:B------:R-:W-:Y:S01]  /*7f90*/  STG.E.U16 desc[UR32][R50.64], R26 ;  /* 0x0000001a32007986 */ /* 0x000fe2000c101520 */
[----:B-1----:R-:W-:Y:S02]  /*7fa0*/  PRMT R42, R29, 0x7632, R42 ;  /* 0x000076321d2a7816 */ /* 0x002fe4000000002a */
[----:B------:R-:W-:Y:S01]  /*7fb0*/  PRMT R44, R31, 0x7632, R44 ;  /* 0x000076321f2c7816 */ /* 0x000fe2000000002c */
[----:B------:R1:W-:Y:S04]  /*7fc0*/  STG.E.U16 desc[UR32][R46.64], R10 ;  /* 0x0000000a2e007986 */ /* 0x0003e8000c101520 */
[----:B------:R2:W-:Y:S01]  /*7fd0*/  STG.E.U16 desc[UR32][R48.64], R27 ;  /* 0x0000001b30007986 */ /* 0x0005e2000c101520 */
[----:B0-----:R-:W-:-:S03]  /*7fe0*/  PRMT R40, R30, 0x7632, R40 ;  /* 0x000076321e287816 */ /* 0x001fc60000000028 */
[----:B------:R0:W-:Y:S04]  /*7ff0*/  STG.E.U16 desc[UR32][R56.64], R3 ;  /* 0x0000000338007986 */ /* 0x0001e8000c101520 */
[----:B------:R3:W-:Y:S01]  /*8000*/  STG.E.U16 desc[UR32][R54.64], R20 ;  /* 0x0000001436007986 */ /* 0x0007e2000c101520 */
[----:B-1----:R-:W-:Y:S02]  /*8010*/  PRMT R46, R4, 0x7632, R46 ;  /* 0x00007632042e7816 */ /* 0x002fe4000000002e */
[----:B------:R-:W-:Y:S01]  /*8020*/  PRMT R47, R5, 0x7632, R47 ;  /* 0x00007632052f7816 */ /* 0x000fe2000000002f */
[----:B------:R1:W-:Y:S01]  /*8030*/  STG.E.U16 desc[UR32][R52.64], R8 ;  /* 0x0000000834007986 */ /* 0x0003e2000c101520 */
[----:B--2---:R-:W-:-:S03]  /*8040*/  PRMT R49, R6, 0x7632, R49 ;  /* 0x0000763206317816 */ /* 0x004fc60000000031 */
[----:B------:R2:W-:Y:S01]  /*8050*/  STG.E.U16 desc[UR32][R62.64], R21 ;  /* 0x000000153e007986 */ /* 0x0005e2000c101520 */
[----:B0-----:R-:W-:Y:S01]  /*8060*/  PRMT R57, R7, 0x7632, R57 ;  /* 0x0000763207397816 */ /* 0x001fe20000000039 */
[----:B------:R-:W-:Y:S02]  /*8070*/  IMAD.SHL.U32 R3, R2, 0x4, RZ ;  /* 0x0000000402037824 */ /* 0x000fe400078e00ff */
[----:B------:R0:W-:Y:S01]  /*8080*/  STG.E.U16 desc[UR32][R60.64], R11 ;  /* 0x0000000b3c007986 */ /* 0x0001e2000c101520 */
[----:B---3--:R-:W-:-:S03]  /*8090*/  PRMT R55, R17, 0x7632, R55 ;  /* 0x0000763211377816 */ /* 0x008fc60000000037 */
[----:B------:R-:W3:Y:S01]  /*80a0*/  LDS.128 R8, [R0+0x1000] ;  /* 0x0010000000087984 */ /* 0x000ee20000000c00 */
[----:B-1----:R-:W-:-:S03]  /*80b0*/  PRMT R53, R16, 0x7632, R53 ;  /* 0x0000763210357816 */ /* 0x002fc60000000035 */
[----:B------:R1:W-:Y:S01]  /*80c0*/  STG.E.U16 desc[UR32][R58.64], R22 ;  /* 0x000000163a007986 */ /* 0x0003e2000c101520 */
[----:B--2---:R-:W-:-:S03]  /*80d0*/  PRMT R62, R12, 0x7632, R62 ;  /* 0x000076320c3e7816 */ /* 0x004fc6000000003e */
[----:B------:R2:W-:Y:S01]  /*80e0*/  STG.E.U16 desc[UR32][R64.64], R32 ;  /* 0x0000002040007986 */ /* 0x0005e2000c101520 */
[----:B0-----:R-:W-:-:S03]  /*80f0*/  PRMT R60, R19, 0x7632, R60 ;  /* 0x00007632133c7816 */ /* 0x001fc6000000003c */
[----:B------:R-:W-:Y:S04]  /*8100*/  STG.E.U16 desc[UR32][R72.64], R23 ;  /* 0x0000001748007986 */ /* 0x000fe8000c101520 */
[----:B------:R0:W-:Y:S01]  /*8110*/  STG.E.U16 desc[UR32][R66.64], R33 ;  /* 0x0000002142007986 */ /* 0x0001e2000c101520 */
[----:B-1----:R-:W-:-:S03]  /*8120*/  PRMT R58, R18, 0x7632, R58 ;  /* 0x00007632123a7816 */ /* 0x002fc6000000003a */
[----:B------:R-:W-:Y:S01]  /*8130*/  STG.E.U16 desc[UR32][R78.64], R28 ;  /* 0x0000001c4e007986 */ /* 0x000fe2000c101520 */
[----:B--2---:R-:W-:-:S03]  /*8140*/  PRMT R64, R13, 0x7632, R64 ;  /* 0x000076320d407816 */ /* 0x004fc60000000040 */
[----:B------:R1:W-:Y:S04]  /*8150*/  STG.E.U16 desc[UR32][R74.64], R37 ;  /* 0x000000254a007986 */ /* 0x0003e8000c101520 */
[----:B------:R2:W-:Y:S01]  /*8160*/  STG.E.U16 desc[UR32][R76.64], R29 ;  /* 0x0000001d4c007986 */ /* 0x0005e2000c101520 */
[----:B0-----:R-:W-:-:S03]  /*8170*/  PRMT R66, R14, 0x7632, R66 ;  /* 0x000076320e427816 */ /* 0x001fc60000000042 */
[----:B------:R-:W-:Y:S04]  /*8180*/  STG.E.U16 desc[UR32][R84.64], R42 ;  /* 0x0000002a54007986 */ /* 0x000fe8000c101520 */
[----:B------:R-:W-:Y:S04]  /*8190*/  STG.E.U16 desc[UR32][R82.64], R30 ;  /* 0x0000001e52007986 */ /* 0x000fe8000c101520 */
[----:B------:R-:W-:Y:S01]  /*81a0*/  STG.E.U16 desc[UR32][R80.64], R40 ;  /* 0x0000002850007986 */ /* 0x000fe2000c101520 */
[----:B---3--:R-:W-:Y:S02]  /*81b0*/  PRMT R0, R8, 0x7632, R0 ;  /* 0x0000763208007816 */ /* 0x008fe40000000000 */
[----:B------:R-:W-:Y:S01]  /*81c0*/  PRMT R72, R9, 0x7632, R72 ;  /* 0x0000763209487816 */ /* 0x000fe20000000048 */
[----:B------:R-:W-:Y:S01]  /*81d0*/  STG.E.U16 desc[UR32][R90.64], R31 ;  /* 0x0000001f5a007986 */ /* 0x000fe2000c101520 */
[----:B-1----:R-:W-:-:S02]  /*81e0*/  PRMT R74, R10, 0x7632, R74 ;  /* 0x000076320a4a7816 */ /* 0x002fc4000000004a */
[----:B--2---:R-:W-:Y:S01]  /*81f0*/  PRMT R77, R11, 0x7632, R77 ;  /* 0x000076320b4d7816 */ /* 0x004fe2000000004d */
[----:B------:R-:W-:Y:S04]  /*8200*/  STG.E.U16 desc[UR32][R88.64], R44 ;  /* 0x0000002c58007986 */ /* 0x000fe8000c101520 */
[----:B------:R-:W-:Y:S04]  /*8210*/  STG.E.U16 desc[UR32][R86.64], R4 ;  /* 0x0000000456007986 */ /* 0x000fe8000c101520 */
[----:B------:R-:W-:Y:S04]  /*8220*/  STG.E.U16 desc[UR32][R92.64], R46 ;  /* 0x0000002e5c007986 */ /* 0x000fe8000c101520 */
[----:B------:R0:W-:Y:S04]  /*8230*/  STG.E.U16 desc[UR32][R96.64], R5 ;  /* 0x0000000560007986 */ /* 0x0001e8000c101520 */
[----:B------:R-:W-:Y:S04]  /*8240*/  STG.E.U16 desc[UR32][R94.64], R47 ;  /* 0x0000002f5e007986 */ /* 0x000fe8000c101520 */
[----:B------:R-:W-:Y:S04]  /*8250*/  STG.E.U16 desc[UR32][R102.64], R6 ;  /* 0x0000000666007986 */ /* 0x000fe8000c101520 */
[----:B------:R-:W-:Y:S01]  /*8260*/  STG.E.U16 desc[UR32][R98.64], R49 ;  /* 0x0000003162007986 */ /* 0x000fe2000c101520 */
[----:B0-----:R-:W0:Y:S03]  /*8270*/  LDC.64 R4, c[0x0][0x3a0] ;  /* 0x0000e800ff047b82 */ /* 0x001e260000000a00 */
[----:B------:R-:W-:Y:S04]  /*8280*/  STG.E.U16 desc[UR32][R100.64], R7 ;  /* 0x0000000764007986 */ /* 0x000fe8000c101520 */
        /* <DEDUP_REMOVED lines=18> */
[----:B------:R1:W-:Y:S04]  /*83b0*/  STG.E.U16 desc[UR32][R140.64], R0 ;  /* 0x000000008c007986 */ /* 0x0003e8000c101520 */
[----:B------:R-:W-:Y:S04]  /*83c0*/  STG.E.U16 desc[UR32][R142.64], R9 ;  /* 0x000000098e007986 */ /* 0x000fe8000c101520 */
[----:B------:R-:W-:Y:S04]  /*83d0*/  STG.E.U16 desc[UR32][R144.64], R72 ;  /* 0x0000004890007986 */ /* 0x000fe8000c101520 */
[----:B------:R-:W-:Y:S01]  /*83e0*/  STG.E.U16 desc[UR32][R146.64], R10 ;  /* 0x0000000a92007986 */ /* 0x000fe2000c101520 */
[----:B-1----:R-:W-:Y:S01]  /*83f0*/  IMAD.HI R0, R2, 0x4, RZ ;  /* 0x0000000402007827 */ /* 0x002fe200078e02ff */
[----:B0-----:R-:W-:-:S02]  /*8400*/  IADD3 R2, P1, P2, R3, UR6, R4 ;  /* 0x0000000603027c10 */ /* 0x001fc4000fa3e004 */
[----:B------:R-:W-:Y:S02]  /*8410*/  STG.E.U16 desc[UR32][R148.64], R74 ;  /* 0x0000004a94007986 */ /* 0x000fe4000c101520 */
[----:B------:R-:W-:Y:S02]  /*8420*/  IADD3.X R3, PT, PT, R0, UR5, R5, P1, P2 ;  /* 0x0000000500037c10 */ /* 0x000fe40008fe4405 */
[----:B------:R-:W-:Y:S04]  /*8430*/  STG.E.U16 desc[UR32][R150.64], R11 ;  /* 0x0000000b96007986 */ /* 0x000fe8000c101520 */
[----:B------:R-:W-:Y:S01]  /*8440*/  STG.E.U16 desc[UR32][R154.64], R77 ;  /* 0x0000004d9a007986 */ /* 0x000fe2000c101520 */
[----:B------:R-:W-:Y:S06]  /*8450*/  BAR.SYNC.DEFER_BLOCKING 0x0 ;  /* 0x0000000000007b1d */ /* 0x000fec0000010000 */
[----:B------:R-:W-:Y:S02]  /*8460*/  STSM.16.M88 [R70], R153 ;  /* 0x0000009946007844 */ /* 0x000fe40000000000 */
[----:B------:R-:W-:Y:S06]  /*8470*/  BAR.SYNC.DEFER_BLOCKING 0x0 ;  /* 0x0000000000007b1d */ /* 0x000fec0000010000 */
[----:B------:R-:W0:Y:S04]  /*8480*/  LDSM.16.M88 R69, [R69+UR13] ;  /* 0x0000000d4545783b */ /* 0x000e280008000000 */
[----:B0-----:R0:W-:Y:S01]  /*8490*/  @!P0 STG.E desc[UR32][R2.64], R69 ;  /* 0x0000004502008986 */ /* 0x0011e2000c101920 */
[----:B------:R-:W-:Y:S06]  /*84a0*/  BAR.SYNC.DEFER_BLOCKING 0x0 ;  /* 0x0000000000007b1d */ /* 0x000fec0000010000 */
[----:B------:R-:W-:Y:S05]  /*84b0*/  @P5 BRA `(.L_x_22) ;  /* 0x0000000000a05947 */ /* 0x000fea0003800000 */
[----:B------:R-:W1:Y:S01]  /*84c0*/  S2UR UR5, SR_CgaCtaId ;  /* 0x00000000000579c3 */ /* 0x000e620000008800 */
[----:B------:R-:W-:Y:S01]  /*84d0*/  NOP ;  /* 0x0000000000007918 */ /* 0x000fe20000000000 */
[----:B------:R-:W-:Y:S01]  /*84e0*/  UMOV UR4, 0x50 ;  /* 0x0000005000047882 */ /* 0x000fe20000000000 */
[----:B------:R-:W-:Y:S01]  /*84f0*/  MOV R0, UR14 ;  /* 0x0000000e00007c02 */ /* 0x000fe20008000f00 */
[----:B0-----:R-:W-:Y:S02]  /*8500*/  IMAD.MOV.U32 R3, RZ, RZ, 0xff ;  /* 0x000000ffff037424 */ /* 0x001fe400078e00ff */
[----:B------:R-:W-:Y:S01]  /*8510*/  IMAD.MOV.U32 R7, RZ, RZ, 0x1 ;  /* 0x00000001ff077424 */ /* 0x000fe200078e00ff */
[----:B------:R-:W-:-:S04]  /*8520*/  LOP3.LUT R0, R0, 0xffff, RZ, 0xc0, !PT ;  /* 0x0000ffff00007812 */ /* 0x000fc800078ec0ff */
[----:B------:R-:W-:-:S05]  /*8530*/  SHF.R.U32.HI R0, RZ, 0x5, R0 ;  /* 0x00000005ff007819 */ /* 0x000fca0000011600 */
[----:B------:R-:W-:Y:S01]  /*8540*/  VIADD R2, R0, 0x10 ;  /* 0x0000001000027836 */ /* 0x000fe20000000000 */
[----:B------:R-:W-:Y:S01]  /*8550*/  SHF.L.U32 R0, R3, R0, RZ ;  /* 0x0000000003007219 */ /* 0x000fe200000006ff */
[----:B-1----:R-:W-:-:S03]  /*8560*/  ULEA UR6, UR5, UR4, 0x18 ;  /* 0x0000000405067291 */ /* 0x002fc6000f8ec0ff */
[----:B------:R-:W-:-:S04]  /*8570*/  SHF.L.U32 R3, R7, R2, RZ ;  /* 0x0000000207037219 */ /* 0x000fc800000006ff */
[----:B------:R-:W-:Y:S02]  /*8580*/  LOP3.LUT R0, R3, R0, RZ, 0xfc, !PT ;  /* 0x0000000003007212 */ /* 0x000fe400078efcff */
[----:B------:R-:W0:Y:S02]  /*8590*/  LDS R5, [UR6] ;  /* 0x00000006ff057984 */ /* 0x000e240008000800 */
[C---:B------:R-:W-:Y:S02]  /*85a0*/  LOP3.LUT R2, R0.reuse, 0xffff, RZ, 0xc0, !PT ;  /* 0x0000ffff00027812 */ /* 0x040fe400078ec0ff */
[----:B0-----:R-:W-:-:S04]  /*85b0*/  LOP3.LUT R3, R0, 0xffff, R5, 0x80, !PT ;  /* 0x0000ffff00037812 */ /* 0x001fc800078e8005 */
[----:B------:R-:W-:-:S13]  /*85c0*/  ISETP.NE.AND P0, PT, R3, R2, PT ;  /* 0x000000020300720c */ /* 0x000fda0003f05270 */
[----:B------:R-:W-:Y:S05]  /*85d0*/  @P0 BRA `(.L_x_23) ;  /* 0x0000000000500947 */ /* 0x000fea0003800000 */
[----:B------:R-:W-:Y:S02]  /*85e0*/  SHF.R.U32.HI R5, RZ, 0x10, R5 ;  /* 0x00000010ff057819 */ /* 0x000fe40000011605 */
[----:B------:R-:W-:-:S04]  /*85f0*/  SHF.R.U32.HI R2, RZ, 0x10, R0 ;  /* 0x00000010ff027819 */ /* 0x000fc80000011600 */
[----:B------:R-:W-:-:S04]  /*8600*/  LOP3.LUT R5, R5, R2, RZ, 0xc0, !PT ;  /* 0x0000000205057212 */ /* 0x000fc800078ec0ff */
[----:B------:R-:W-:-:S13]  /*8610*/  ISETP.NE.AND P0, PT, R5, R2, PT ;  /* 0x000000020500720c */ /* 0x000fda0003f05270 */
[----:B------:R-:W-:Y:S05]  /*8620*/  @P0 BRA `(.L_x_24) ;  /* 0x0000000000300947 */ /* 0x000fea0003800000 */
[----:B------:R-:W-:Y:S01]  /*8630*/  R2UR UR4, R0 ;  /* 0x00000000000472ca */ /* 0x000fe200000e0000 */
[----:B------:R-:W-:Y:S01]  /*8640*/  VOTEU.ANY UR5, UPT, PT ;  /* 0x0000000000057886 */ /* 0x000fe200038e0100 */
[----:B------:R-:W0:Y:S01]  /*8650*/  S2R R0, SR_LANEID ;  /* 0x0000000000007919 */ /* 0x000e220000000000 */
[----:B------:R-:W-:-:S10]  /*8660*/  UFLO.U32 UR5, UR5 ;  /* 0x00000005000572bd */ /* 0x000fd400080e0000 */
[----:B------:R-:W-:-:S06]  /*8670*/  ULOP3.LUT UR4, URZ, UR4, URZ, 0x33, !UPT ;  /* 0x00000004ff047292 */ /* 0x000fcc000f8e33ff */
[----:B------:R-:W-:-:S04]  /*8680*/  IMAD.U32 R2, RZ, RZ, UR4 ;  /* 0x00000004ff027e24 */ /* 0x000fc8000f8e00ff */
[----:B------:R-:W1:Y:S02]  /*8690*/  REDUX UR7, R2 ;  /* 0x00000000020773c4 */ /* 0x000e640000000000 */
[----:B------:R2:W-:Y:S01]  /*86a0*/  UTCATOMSWS.AND URZ, UR4 ;  /* 0x0000000400ff79e3 */ /* 0x0005e20008000000 */
[----:B0-----:R-:W-:Y:S02]  /*86b0*/  ISETP.EQ.U32.AND P0, PT, R0, UR5, PT ;  /* 0x0000000500007c0c */ /* 0x001fe4000bf02070 */
[----:B-1----:R-:W-:-:S11]  /*86c0*/  MOV R0, UR7 ;  /* 0x0000000700007c02 */ /* 0x002fd60008000f00 */
[----:B------:R2:W-:Y:S01]  /*86d0*/  @P0 ATOMS.AND RZ, [UR6], R0 ;  /* 0x00000000ffff098c */ /* 0x0005e2000a800006 */
[----:B------:R-:W-:Y:S05]  /*86e0*/  BRA `(.L_x_22) ;  /* 0x0000000000147947 */ /* 0x000fea0003800000 */
.L_x_24:
[----:B------:R-:W-:-:S07]  /*86f0*/  MOV R2, 0x8710 ;  /* 0x0000871000027802 */ /* 0x000fce0000000f00 */
[----:B------:R-:W-:Y:S05]  /*8700*/  CALL.REL.NOINC `($__internal_0_$__cuda_sm10x_tcgen05_guardrail_trap_col_being_dealloced_not_returned_by_alloc) ;  /* 0x0000000000447944 */ /* 0x000fea0003c00000 */
[----:B------:R-:W-:Y:S05]  /*8710*/  BRA `(.L_x_22) ;  /* 0x0000000000087947 */ /* 0x000fea0003800000 */
.L_x_23:
[----:B------:R-:W-:-:S07]  /*8720*/  MOV R2, 0x8740 ;  /* 0x0000874000027802 */ /* 0x000fce0000000f00 */
[----:B------:R-:W-:Y:S05]  /*8730*/  CALL.REL.NOINC `($__internal_2_$__cuda_sm10x_tcgen05_guardrail_trap_unallocated_columns_being_dealloced) ;  /* 0x0000000000507944 */ /* 0x000fea0003c00000 */
.L_x_22:
[----:B------:R-:W-:Y:S01]  /*8740*/  NOP ;  /* 0x0000000000007918 */ /* 0x000fe20000000000 */
[----:B--2---:R-:W-:Y:S05]  /*8750*/  EXIT ;  /* 0x000000000000794d */ /* 0x004fea0003800000 */
.L_x_8:
[----:B------:R-:W2:Y:S02]  /*8760*/  SYNCS.PHASECHK.TRANS64.TRYWAIT P2, [UR13+0xa000], RZ ;  /* 0x00a000ffff0075a7 */ /* 0x000ea4000804110d */
[----:B--2---:R-:W-:Y:S05]  /*8770*/  @!P2 BRA `(.L_x_8) ;  /* 0xfffffffc00f8a947 */ /* 0x004fea000383ffff */
[----:B------:R-:W-:Y:S05]  /*8780*/  BRA `(.L_x_7) ;  /* 0xffffff9c00dc7947 */ /* 0x000fea000383ffff */
.L_x_17:
[----:B------:R-:W1:Y:S02]  /*8790*/  SYNCS.PHASECHK.TRANS64.TRYWAIT P0, [UR13+0xe010], RZ ;  /* 0x00e010ffff0075a7 */ /* 0x000e64000800110d */
[----:B-1----:R-:W-:Y:S05]  /*87a0*/  @!P0 BRA `(.L_x_17) ;  /* 0xfffffffc00f88947 */ /* 0x002fea000383ffff */
[----:B------:R-:W-:Y:S05]  /*87b0*/  BRA `(.L_x_25) ;  /* 0xffffffc000487947 */ /* 0x000fea000383ffff */
.L_x_18:
[----:B------:R-:W0:Y:S02]  /*87c0*/  SYNCS.PHASECHK.TRANS64.TRYWAIT P0, [UR70], R20 ;  /* 0x00000014ff0075a7 */ /* 0x000e240008001146 */
[----:B0-----:R-:W-:Y:S05]  /*87d0*/  @!P0 BRA `(.L_x_18) ;  /* 0xfffffffc00f88947 */ /* 0x001fea000383ffff */
[----:B------:R-:W-:Y:S05]  /*87e0*/  BRA `(.L_x_26) ;  /* 0xffffffcc00087947 */ /* 0x000fea000383ffff */
.L_x_21:
[----:B------:R-:W0:Y:S02]  /*87f0*/  SYNCS.PHASECHK.TRANS64.TRYWAIT P0, [UR70], R4 ;  /* 0x00000004ff0075a7 */ /* 0x000e240008001146 */
[----:B0-----:R-:W-:Y:S05]  /*8800*/  @!P0 BRA `(.L_x_21) ;  /* 0xfffffffc00f88947 */ /* 0x001fea000383ffff */
[----:B------:R-:W-:Y:S05]  /*8810*/  BRA `(.L_x_27) ;  /* 0xffffffd4009c7947 */ /* 0x000fea000383ffff */
        .weak           $__internal_0_$__cuda_sm10x_tcgen05_guardrail_trap_col_being_dealloced_not_returned_by_alloc
        .type           $__internal_0_$__cuda_sm10x_tcgen05_guardrail_trap_col_being_dealloced_not_returned_by_alloc,@function
        .size           $__internal_0_$__cuda_sm10x_tcgen05_guardrail_trap_col_being_dealloced_not_returned_by_alloc,($__internal_1_$__cuda_sm10x_tcgen05_guardrail_trap_phase_invalid_during_alloc - $__internal_0_$__cuda_sm10x_tcgen05_guardrail_trap_col_being_dealloced_not_returned_by_alloc)
$__internal_0_$__cuda_sm10x_tcgen05_guardrail_trap_col_being_dealloced_not_returned_by_alloc:
[----:B------:R-:W-:Y:S05]  /*8820*/  BPT.TRAP 0x1 ;  /* 0x000000040000795c */ /* 0x000fea0000300000 */
[----:B------:R-:W-:-:S04]  /*8830*/  IMAD.MOV.U32 R3, RZ, RZ, 0x0 ;  /* 0x00000000ff037424 */ /* 0x000fc800078e00ff */
[----:B------:R-:W-:Y:S05]  /*8840*/  RET.REL.NODEC R2 `(attn_fwd) ;  /* 0xffffff7402ec7950 */ /* 0x000fea0003c3ffff */
        .weak           $__internal_1_$__cuda_sm10x_tcgen05_guardrail_trap_phase_invalid_during_alloc
        .type           $__internal_1_$__cuda_sm10x_tcgen05_guardrail_trap_phase_invalid_during_alloc,@function
        .size           $__internal_1_$__cuda_sm10x_tcgen05_guardrail_trap_phase_invalid_during_alloc,($__internal_2_$__cuda_sm10x_tcgen05_guardrail_trap_unallocated_columns_being_dealloced - $__internal_1_$__cuda_sm10x_tcgen05_guardrail_trap_phase_invalid_during_alloc)
$__internal_1_$__cuda_sm10x_tcgen05_guardrail_trap_phase_invalid_during_alloc:
[----:B------:R-:W-:Y:S05]  /*8850*/  BPT.TRAP 0x1 ;  /* 0x000000040000795c */ /* 0x000fea0000300000 */
[----:B------:R-:W-:-:S04]  /*8860*/  IMAD.MOV.U32 R3, RZ, RZ, 0x0 ;  /* 0x00000000ff037424 */ /* 0x000fc800078e00ff */
[----:B------:R-:W-:Y:S05]  /*8870*/  RET.REL.NODEC R2 `(attn_fwd) ;  /* 0xffffff7402e07950 */ /* 0x000fea0003c3ffff */
        .weak           $__internal_2_$__cuda_sm10x_tcgen05_guardrail_trap_unallocated_columns_being_dealloced
        .type           $__internal_2_$__cuda_sm10x_tcgen05_guardrail_trap_unallocated_columns_being_dealloced,@function
        .size           $__internal_2_$__cuda_sm10x_tcgen05_guardrail_trap_unallocated_columns_being_dealloced,(.L_x_31 - $__internal_2_$__cuda_sm10x_tcgen05_guardrail_trap_unallocated_columns_being_dealloced)
$__internal_2_$__cuda_sm10x_tcgen05_guardrail_trap_unallocated_columns_being_dealloced:
[----:B------:R-:W-:Y:S05]  /*8880*/  BPT.TRAP 0x1 ;  /* 0x000000040000795c */ /* 0x000fea0000300000 */
[----:B------:R-:W-:-:S04]  /*8890*/  IMAD.MOV.U32 R3, RZ, RZ, 0x0 ;  /* 0x00000000ff037424 */ /* 0x000fc800078e00ff */
[----:B------:R-:W-:Y:S05]  /*88a0*/  RET.REL.NODEC R2 `(attn_fwd) ;  /* 0xffffff7402d47950 */ /* 0x000fea0003c3ffff */
.L_x_28:
[----:B------:R-:W-:-:S00]  /*88b0*/  BRA `(.L_x_28) ;  /* 0xfffffffc00fc7947 */ /* 0x000fc0000383ffff */
[----:B------:R-:W-:-:S00]  /*88c0*/  NOP ;  /* 0x0000000000007918 */ /* 0x000fc00000000000 */
        /* <DEDUP_REMOVED lines=11> */
.L_x_31:


//--------------------- .nv.global.init           --------------------------
	.section	.nv.global.init,"aw",@progbits
.nv.global.init:
	.type		_$_str,@object
	.size		_$_str,(.L_3 - _$_str)
_$_str:
        /*0000*/ 	.byte	0x5f, 0x5f, 0x43, 0x55, 0x44, 0x41, 0x5f, 0x46, 0x54, 0x5a, 0x00
.L_3:


//--------------------- .nv.shared.attn_fwd       --------------------------
	.section	.nv.shared.attn_fwd,"aw",@nobits
	.sectionflags	@""
	.align	16
	.zero		1024


//--------------------- .nv.shared.reserved.0     --------------------------
	.section	.nv.shared.reserved.0,"aw",@nobits
	.align	8
	.weak		__nv_reservedSMEM_offset_0_alias
	.size		__nv_reservedSMEM_offset_0_alias, 0, 64
	.other		__nv_reservedSMEM_offset_0_alias,@"STO_CUDA_RESERVED_SHARED STV_DEFAULT"
__nv_reservedSMEM_offset_0_alias:
	.zero		0
.nv.shared.reserved.0:
	.zero		64
	.weak		__nv_reservedSMEM_allocation_phase
	.type		__nv_reservedSMEM_allocation_phase,@object
	.size		__nv_reservedSMEM_allocation_phase,(.L_0 - __nv_reservedSMEM_allocation_phase)
__nv_reservedSMEM_allocation_phase:
	.zero		1
.L_0:
	.zero		7
	.weak		__nv_reservedSMEM_devtool_atexit_pc
	.type		__nv_reservedSMEM_devtool_atexit_pc,@object
	.size		__nv_reservedSMEM_devtool_atexit_pc,(__nv_reservedSMEM_allocation_mask - __nv_reservedSMEM_devtool_atexit_pc)
__nv_reservedSMEM_devtool_atexit_pc:
	.zero		8
	.weak		__nv_reservedSMEM_allocation_mask
	.type		__nv_reservedSMEM_allocation_mask,@object
	.size		__nv_reservedSMEM_allocation_mask,(.L_2 - __nv_reservedSMEM_allocation_mask)
__nv_reservedSMEM_allocation_mask:
	.zero		4
.L_2:


//--------------------- .nv.constant0.attn_fwd    --------------------------
	.section	.nv.constant0.attn_fwd,"a",@progbits
	.sectionflags	@""
	.align	4
.nv.constant0.attn_fwd:
	.zero		1032


//--------------------- SYMBOLS --------------------------

	.type		.nv.reservedSmem.offset0,@object
	.size		.nv.reservedSmem.offset0,0x4
	.type		.nv.reservedSmem.cap,@object
	.size		.nv.reservedSmem.cap,0x4
